//
// Generated by NVIDIA NVVM Compiler
//
// Compiler Build ID: CL-36424714
// Cuda compilation tools, release 13.0, V13.0.88
// Based on NVVM 20.0.0
//

.version 9.0
.target sm_100
.address_size 64

	// .globl	_Z4testP5Study
.extern .func  (.param .b32 func_retval0) vprintf
(
	.param .b64 vprintf_param_0,
	.param .b64 vprintf_param_1
)
;
.global .align 1 .b8 _ZN34_INTERNAL_fa3e006d_4_k_cu_8a21e4464cuda3std3__45__cpo5beginE[1];
.global .align 1 .b8 _ZN34_INTERNAL_fa3e006d_4_k_cu_8a21e4464cuda3std3__45__cpo3endE[1];
.global .align 1 .b8 _ZN34_INTERNAL_fa3e006d_4_k_cu_8a21e4464cuda3std3__45__cpo6cbeginE[1];
.global .align 1 .b8 _ZN34_INTERNAL_fa3e006d_4_k_cu_8a21e4464cuda3std3__45__cpo4cendE[1];
.global .align 1 .b8 _ZN34_INTERNAL_fa3e006d_4_k_cu_8a21e4464cuda3std3__45__cpo6rbeginE[1];
.global .align 1 .b8 _ZN34_INTERNAL_fa3e006d_4_k_cu_8a21e4464cuda3std3__45__cpo4rendE[1];
.global .align 1 .b8 _ZN34_INTERNAL_fa3e006d_4_k_cu_8a21e4464cuda3std3__45__cpo7crbeginE[1];
.global .align 1 .b8 _ZN34_INTERNAL_fa3e006d_4_k_cu_8a21e4464cuda3std3__45__cpo5crendE[1];
.global .align 1 .b8 _ZN34_INTERNAL_fa3e006d_4_k_cu_8a21e4464cuda3std3__436_GLOBAL__N__fa3e006d_4_k_cu_8a21e4466ignoreE[1];
.global .align 1 .b8 _ZN34_INTERNAL_fa3e006d_4_k_cu_8a21e4464cuda3std3__419piecewise_constructE[1];
.global .align 1 .b8 _ZN34_INTERNAL_fa3e006d_4_k_cu_8a21e4464cuda3std3__48in_placeE[1];
.global .align 1 .b8 _ZN34_INTERNAL_fa3e006d_4_k_cu_8a21e4464cuda3std3__420unreachable_sentinelE[1];
.global .align 1 .b8 _ZN34_INTERNAL_fa3e006d_4_k_cu_8a21e4464cuda3std3__47nulloptE[1];
.global .align 1 .b8 _ZN34_INTERNAL_fa3e006d_4_k_cu_8a21e4464cuda3std3__48unexpectE[1];
.global .align 1 .b8 _ZN34_INTERNAL_fa3e006d_4_k_cu_8a21e4464cuda3std6ranges3__45__cpo4swapE[1];
.global .align 1 .b8 _ZN34_INTERNAL_fa3e006d_4_k_cu_8a21e4464cuda3std6ranges3__45__cpo9iter_moveE[1];
.global .align 1 .b8 _ZN34_INTERNAL_fa3e006d_4_k_cu_8a21e4464cuda3std6ranges3__45__cpo5beginE[1];
.global .align 1 .b8 _ZN34_INTERNAL_fa3e006d_4_k_cu_8a21e4464cuda3std6ranges3__45__cpo3endE[1];
.global .align 1 .b8 _ZN34_INTERNAL_fa3e006d_4_k_cu_8a21e4464cuda3std6ranges3__45__cpo6cbeginE[1];
.global .align 1 .b8 _ZN34_INTERNAL_fa3e006d_4_k_cu_8a21e4464cuda3std6ranges3__45__cpo4cendE[1];
.global .align 1 .b8 _ZN34_INTERNAL_fa3e006d_4_k_cu_8a21e4464cuda3std6ranges3__45__cpo7advanceE[1];
.global .align 1 .b8 _ZN34_INTERNAL_fa3e006d_4_k_cu_8a21e4464cuda3std6ranges3__45__cpo9iter_swapE[1];
.global .align 1 .b8 _ZN34_INTERNAL_fa3e006d_4_k_cu_8a21e4464cuda3std6ranges3__45__cpo4nextE[1];
.global .align 1 .b8 _ZN34_INTERNAL_fa3e006d_4_k_cu_8a21e4464cuda3std6ranges3__45__cpo4prevE[1];
.global .align 1 .b8 _ZN34_INTERNAL_fa3e006d_4_k_cu_8a21e4464cuda3std6ranges3__45__cpo4dataE[1];
.global .align 1 .b8 _ZN34_INTERNAL_fa3e006d_4_k_cu_8a21e4464cuda3std6ranges3__45__cpo5cdataE[1];
.global .align 1 .b8 _ZN34_INTERNAL_fa3e006d_4_k_cu_8a21e4464cuda3std6ranges3__45__cpo4sizeE[1];
.global .align 1 .b8 _ZN34_INTERNAL_fa3e006d_4_k_cu_8a21e4464cuda3std6ranges3__45__cpo5ssizeE[1];
.global .align 1 .b8 _ZN34_INTERNAL_fa3e006d_4_k_cu_8a21e4464cuda3std6ranges3__45__cpo8distanceE[1];
.global .align 1 .b8 _ZN34_INTERNAL_fa3e006d_4_k_cu_8a21e4466thrust24THRUST_300001_SM_1000_NS8cuda_cub3parE[1];
.global .align 1 .b8 _ZN34_INTERNAL_fa3e006d_4_k_cu_8a21e4466thrust24THRUST_300001_SM_1000_NS8cuda_cub10par_nosyncE[1];
.global .align 1 .b8 _ZN34_INTERNAL_fa3e006d_4_k_cu_8a21e4466thrust24THRUST_300001_SM_1000_NS6system6detail10sequential3seqE[1];
.global .align 1 .b8 _ZN34_INTERNAL_fa3e006d_4_k_cu_8a21e4466thrust24THRUST_300001_SM_1000_NS12placeholders2_1E[1];
.global .align 1 .b8 _ZN34_INTERNAL_fa3e006d_4_k_cu_8a21e4466thrust24THRUST_300001_SM_1000_NS12placeholders2_2E[1];
.global .align 1 .b8 _ZN34_INTERNAL_fa3e006d_4_k_cu_8a21e4466thrust24THRUST_300001_SM_1000_NS12placeholders2_3E[1];
.global .align 1 .b8 _ZN34_INTERNAL_fa3e006d_4_k_cu_8a21e4466thrust24THRUST_300001_SM_1000_NS12placeholders2_4E[1];
.global .align 1 .b8 _ZN34_INTERNAL_fa3e006d_4_k_cu_8a21e4466thrust24THRUST_300001_SM_1000_NS12placeholders2_5E[1];
.global .align 1 .b8 _ZN34_INTERNAL_fa3e006d_4_k_cu_8a21e4466thrust24THRUST_300001_SM_1000_NS12placeholders2_6E[1];
.global .align 1 .b8 _ZN34_INTERNAL_fa3e006d_4_k_cu_8a21e4466thrust24THRUST_300001_SM_1000_NS12placeholders2_7E[1];
.global .align 1 .b8 _ZN34_INTERNAL_fa3e006d_4_k_cu_8a21e4466thrust24THRUST_300001_SM_1000_NS12placeholders2_8E[1];
.global .align 1 .b8 _ZN34_INTERNAL_fa3e006d_4_k_cu_8a21e4466thrust24THRUST_300001_SM_1000_NS12placeholders2_9E[1];
.global .align 1 .b8 _ZN34_INTERNAL_fa3e006d_4_k_cu_8a21e4466thrust24THRUST_300001_SM_1000_NS12placeholders3_10E[1];
.global .align 1 .b8 _ZN34_INTERNAL_fa3e006d_4_k_cu_8a21e4466thrust24THRUST_300001_SM_1000_NS3seqE[1];
.global .align 1 .b8 $str[4] = {37, 100, 10};

.visible .entry _Z4testP5Study(
	.param .u64 .ptr .align 1 _Z4testP5Study_param_0
)
{
	.local .align 8 .b8 	__local_depot0[8];
	.reg .b64 	%SP;
	.reg .b64 	%SPL;
	.reg .pred 	%p<2>;
	.reg .b32 	%r<53>;
	.reg .b64 	%rd<12>;

	mov.u64 	%SPL, __local_depot0;
	cvta.local.u64 	%SP, %SPL;
	ld.param.u64 	%rd5, [_Z4testP5Study_param_0];
	cvta.to.global.u64 	%rd6, %rd5;
	add.u64 	%rd7, %SP, 0;
	add.u64 	%rd1, %SPL, 0;
	add.s64 	%rd11, %rd6, 32;
	mov.b32 	%r52, 0;
	mov.u64 	%rd8, $str;
$L__BB0_1:
	ld.global.u32 	%r4, [%rd11+-32];
	st.local.u32 	[%rd1], %r4;
	cvta.global.u64 	%rd9, %rd8;
	{ // callseq 0, 0
	.param .b64 param0;
	st.param.b64 	[param0], %rd9;
	.param .b64 param1;
	st.param.b64 	[param1], %rd7;
	.param .b32 retval0;
	call.uni (retval0), 
	vprintf, 
	(
	param0, 
	param1
	);
	ld.param.b32 	%r5, [retval0];
	} // callseq 0
	ld.global.u32 	%r7, [%rd11+-28];
	st.local.u32 	[%rd1], %r7;
	{ // callseq 1, 0
	.param .b64 param0;
	st.param.b64 	[param0], %rd9;
	.param .b64 param1;
	st.param.b64 	[param1], %rd7;
	.param .b32 retval0;
	call.uni (retval0), 
	vprintf, 
	(
	param0, 
	param1
	);
	ld.param.b32 	%r8, [retval0];
	} // callseq 1
	ld.global.u32 	%r10, [%rd11+-24];
	st.local.u32 	[%rd1], %r10;
	{ // callseq 2, 0
	.param .b64 param0;
	st.param.b64 	[param0], %rd9;
	.param .b64 param1;
	st.param.b64 	[param1], %rd7;
	.param .b32 retval0;
	call.uni (retval0), 
	vprintf, 
	(
	param0, 
	param1
	);
	ld.param.b32 	%r11, [retval0];
	} // callseq 2
	ld.global.u32 	%r13, [%rd11+-20];
	st.local.u32 	[%rd1], %r13;
	{ // callseq 3, 0
	.param .b64 param0;
	st.param.b64 	[param0], %rd9;
	.param .b64 param1;
	st.param.b64 	[param1], %rd7;
	.param .b32 retval0;
	call.uni (retval0), 
	vprintf, 
	(
	param0, 
	param1
	);
	ld.param.b32 	%r14, [retval0];
	} // callseq 3
	ld.global.u32 	%r16, [%rd11+-16];
	st.local.u32 	[%rd1], %r16;
	{ // callseq 4, 0
	.param .b64 param0;
	st.param.b64 	[param0], %rd9;
	.param .b64 param1;
	st.param.b64 	[param1], %rd7;
	.param .b32 retval0;
	call.uni (retval0), 
	vprintf, 
	(
	param0, 
	param1
	);
	ld.param.b32 	%r17, [retval0];
	} // callseq 4
	ld.global.u32 	%r19, [%rd11+-12];
	st.local.u32 	[%rd1], %r19;
	{ // callseq 5, 0
	.param .b64 param0;
	st.param.b64 	[param0], %rd9;
	.param .b64 param1;
	st.param.b64 	[param1], %rd7;
	.param .b32 retval0;
	call.uni (retval0), 
	vprintf, 
	(
	param0, 
	param1
	);
	ld.param.b32 	%r20, [retval0];
	} // callseq 5
	ld.global.u32 	%r22, [%rd11+-8];
	st.local.u32 	[%rd1], %r22;
	{ // callseq 6, 0
	.param .b64 param0;
	st.param.b64 	[param0], %rd9;
	.param .b64 param1;
	st.param.b64 	[param1], %rd7;
	.param .b32 retval0;
	call.uni (retval0), 
	vprintf, 
	(
	param0, 
	param1
	);
	ld.param.b32 	%r23, [retval0];
	} // callseq 6
	ld.global.u32 	%r25, [%rd11+-4];
	st.local.u32 	[%rd1], %r25;
	{ // callseq 7, 0
	.param .b64 param0;
	st.param.b64 	[param0], %rd9;
	.param .b64 param1;
	st.param.b64 	[param1], %rd7;
	.param .b32 retval0;
	call.uni (retval0), 
	vprintf, 
	(
	param0, 
	param1
	);
	ld.param.b32 	%r26, [retval0];
	} // callseq 7
	ld.global.u32 	%r28, [%rd11];
	st.local.u32 	[%rd1], %r28;
	{ // callseq 8, 0
	.param .b64 param0;
	st.param.b64 	[param0], %rd9;
	.param .b64 param1;
	st.param.b64 	[param1], %rd7;
	.param .b32 retval0;
	call.uni (retval0), 
	vprintf, 
	(
	param0, 
	param1
	);
	ld.param.b32 	%r29, [retval0];
	} // callseq 8
	ld.global.u32 	%r31, [%rd11+4];
	st.local.u32 	[%rd1], %r31;
	{ // callseq 9, 0
	.param .b64 param0;
	st.param.b64 	[param0], %rd9;
	.param .b64 param1;
	st.param.b64 	[param1], %rd7;
	.param .b32 retval0;
	call.uni (retval0), 
	vprintf, 
	(
	param0, 
	param1
	);
	ld.param.b32 	%r32, [retval0];
	} // callseq 9
	ld.global.u32 	%r34, [%rd11+8];
	st.local.u32 	[%rd1], %r34;
	{ // callseq 10, 0
	.param .b64 param0;
	st.param.b64 	[param0], %rd9;
	.param .b64 param1;
	st.param.b64 	[param1], %rd7;
	.param .b32 retval0;
	call.uni (retval0), 
	vprintf, 
	(
	param0, 
	param1
	);
	ld.param.b32 	%r35, [retval0];
	} // callseq 10
	ld.global.u32 	%r37, [%rd11+12];
	st.local.u32 	[%rd1], %r37;
	{ // callseq 11, 0
	.param .b64 param0;
	st.param.b64 	[param0], %rd9;
	.param .b64 param1;
	st.param.b64 	[param1], %rd7;
	.param .b32 retval0;
	call.uni (retval0), 
	vprintf, 
	(
	param0, 
	param1
	);
	ld.param.b32 	%r38, [retval0];
	} // callseq 11
	ld.global.u32 	%r40, [%rd11+16];
	st.local.u32 	[%rd1], %r40;
	{ // callseq 12, 0
	.param .b64 param0;
	st.param.b64 	[param0], %rd9;
	.param .b64 param1;
	st.param.b64 	[param1], %rd7;
	.param .b32 retval0;
	call.uni (retval0), 
	vprintf, 
	(
	param0, 
	param1
	);
	ld.param.b32 	%r41, [retval0];
	} // callseq 12
	ld.global.u32 	%r43, [%rd11+20];
	st.local.u32 	[%rd1], %r43;
	{ // callseq 13, 0
	.param .b64 param0;
	st.param.b64 	[param0], %rd9;
	.param .b64 param1;
	st.param.b64 	[param1], %rd7;
	.param .b32 retval0;
	call.uni (retval0), 
	vprintf, 
	(
	param0, 
	param1
	);
	ld.param.b32 	%r44, [retval0];
	} // callseq 13
	ld.global.u32 	%r46, [%rd11+24];
	st.local.u32 	[%rd1], %r46;
	{ // callseq 14, 0
	.param .b64 param0;
	st.param.b64 	[param0], %rd9;
	.param .b64 param1;
	st.param.b64 	[param1], %rd7;
	.param .b32 retval0;
	call.uni (retval0), 
	vprintf, 
	(
	param0, 
	param1
	);
	ld.param.b32 	%r47, [retval0];
	} // callseq 14
	ld.global.u32 	%r49, [%rd11+28];
	st.local.u32 	[%rd1], %r49;
	{ // callseq 15, 0
	.param .b64 param0;
	st.param.b64 	[param0], %rd9;
	.param .b64 param1;
	st.param.b64 	[param1], %rd7;
	.param .b32 retval0;
	call.uni (retval0), 
	vprintf, 
	(
	param0, 
	param1
	);
	ld.param.b32 	%r50, [retval0];
	} // callseq 15
	add.s32 	%r52, %r52, 16;
	add.s64 	%rd11, %rd11, 64;
	setp.ne.s32 	%p1, %r52, 512;
	@%p1 bra 	$L__BB0_1;
	ret;

}
	// .globl	_ZN3cub18CUB_300001_SM_10006detail11EmptyKernelIvEEvv
.visible .entry _ZN3cub18CUB_300001_SM_10006detail11EmptyKernelIvEEvv()
{


	ret;

}
	// .globl	_ZN3cub18CUB_300001_SM_10006detail8for_each13static_kernelINS2_12policy_hub_t12policy_500_tElN6thrust24THRUST_300001_SM_1000_NS8cuda_cub20__uninitialized_fill7functorINS7_10device_ptrI5StudyEESC_EEEEvT0_T1_
.visible .entry _ZN3cub18CUB_300001_SM_10006detail8for_each13static_kernelINS2_12policy_hub_t12policy_500_tElN6thrust24THRUST_300001_SM_1000_NS8cuda_cub20__uninitialized_fill7functorINS7_10device_ptrI5StudyEESC_EEEEvT0_T1_(
	.param .u64 _ZN3cub18CUB_300001_SM_10006detail8for_each13static_kernelINS2_12policy_hub_t12policy_500_tElN6thrust24THRUST_300001_SM_1000_NS8cuda_cub20__uninitialized_fill7functorINS7_10device_ptrI5StudyEESC_EEEEvT0_T1__param_0,
	.param .align 8 .b8 _ZN3cub18CUB_300001_SM_10006detail8for_each13static_kernelINS2_12policy_hub_t12policy_500_tElN6thrust24THRUST_300001_SM_1000_NS8cuda_cub20__uninitialized_fill7functorINS7_10device_ptrI5StudyEESC_EEEEvT0_T1__param_1[2056]
)
.maxntid 256
{
	.reg .pred 	%p<4>;
	.reg .b32 	%r<1551>;
	.reg .b64 	%rd<39>;

	ld.param.u64 	%rd1, [_ZN3cub18CUB_300001_SM_10006detail8for_each13static_kernelINS2_12policy_hub_t12policy_500_tElN6thrust24THRUST_300001_SM_1000_NS8cuda_cub20__uninitialized_fill7functorINS7_10device_ptrI5StudyEESC_EEEEvT0_T1__param_0];
	mov.b64 	%rd2, _ZN3cub18CUB_300001_SM_10006detail8for_each13static_kernelINS2_12policy_hub_t12policy_500_tElN6thrust24THRUST_300001_SM_1000_NS8cuda_cub20__uninitialized_fill7functorINS7_10device_ptrI5StudyEESC_EEEEvT0_T1__param_1;
	mov.u32 	%r1, %ctaid.x;
	mul.wide.u32 	%rd3, %r1, 512;
	sub.s64 	%rd4, %rd1, %rd3;
	setp.lt.s64 	%p1, %rd4, 512;
	@%p1 bra 	$L__BB2_2;
	mov.u64 	%rd29, %rd2;
	ld.param.u64 	%rd30, [%rd29];
	ld.param.v2.u32 	{%r1037, %r1038}, [%rd29+8];
	ld.param.v2.u32 	{%r1039, %r1040}, [%rd29+16];
	ld.param.v2.u32 	{%r1041, %r1042}, [%rd29+24];
	ld.param.v2.u32 	{%r1043, %r1044}, [%rd29+32];
	ld.param.v2.u32 	{%r1045, %r1046}, [%rd29+40];
	ld.param.v2.u32 	{%r1047, %r1048}, [%rd29+48];
	ld.param.v2.u32 	{%r1049, %r1050}, [%rd29+56];
	ld.param.v2.u32 	{%r1051, %r1052}, [%rd29+64];
	ld.param.v2.u32 	{%r1053, %r1054}, [%rd29+72];
	ld.param.v2.u32 	{%r1055, %r1056}, [%rd29+80];
	ld.param.v2.u32 	{%r1057, %r1058}, [%rd29+88];
	ld.param.v2.u32 	{%r1059, %r1060}, [%rd29+96];
	ld.param.v2.u32 	{%r1061, %r1062}, [%rd29+104];
	ld.param.v2.u32 	{%r1063, %r1064}, [%rd29+112];
	ld.param.v2.u32 	{%r1065, %r1066}, [%rd29+120];
	ld.param.v2.u32 	{%r1067, %r1068}, [%rd29+128];
	ld.param.v2.u32 	{%r1069, %r1070}, [%rd29+136];
	ld.param.v2.u32 	{%r1071, %r1072}, [%rd29+144];
	ld.param.v2.u32 	{%r1073, %r1074}, [%rd29+152];
	ld.param.v2.u32 	{%r1075, %r1076}, [%rd29+160];
	ld.param.v2.u32 	{%r1077, %r1078}, [%rd29+168];
	ld.param.v2.u32 	{%r1079, %r1080}, [%rd29+176];
	ld.param.v2.u32 	{%r1081, %r1082}, [%rd29+184];
	ld.param.v2.u32 	{%r1083, %r1084}, [%rd29+192];
	ld.param.v2.u32 	{%r1085, %r1086}, [%rd29+200];
	ld.param.v2.u32 	{%r1087, %r1088}, [%rd29+208];
	ld.param.v2.u32 	{%r1089, %r1090}, [%rd29+216];
	ld.param.v2.u32 	{%r1091, %r1092}, [%rd29+224];
	ld.param.v2.u32 	{%r1093, %r1094}, [%rd29+232];
	ld.param.v2.u32 	{%r1095, %r1096}, [%rd29+240];
	ld.param.v2.u32 	{%r1097, %r1098}, [%rd29+248];
	ld.param.v2.u32 	{%r1099, %r1100}, [%rd29+256];
	ld.param.v2.u32 	{%r1101, %r1102}, [%rd29+264];
	ld.param.v2.u32 	{%r1103, %r1104}, [%rd29+272];
	ld.param.v2.u32 	{%r1105, %r1106}, [%rd29+280];
	ld.param.v2.u32 	{%r1107, %r1108}, [%rd29+288];
	ld.param.v2.u32 	{%r1109, %r1110}, [%rd29+296];
	ld.param.v2.u32 	{%r1111, %r1112}, [%rd29+304];
	ld.param.v2.u32 	{%r1113, %r1114}, [%rd29+312];
	ld.param.v2.u32 	{%r1115, %r1116}, [%rd29+320];
	ld.param.v2.u32 	{%r1117, %r1118}, [%rd29+328];
	ld.param.v2.u32 	{%r1119, %r1120}, [%rd29+336];
	ld.param.v2.u32 	{%r1121, %r1122}, [%rd29+344];
	ld.param.v2.u32 	{%r1123, %r1124}, [%rd29+352];
	ld.param.v2.u32 	{%r1125, %r1126}, [%rd29+360];
	ld.param.v2.u32 	{%r1127, %r1128}, [%rd29+368];
	ld.param.v2.u32 	{%r1129, %r1130}, [%rd29+376];
	ld.param.v2.u32 	{%r1131, %r1132}, [%rd29+384];
	ld.param.v2.u32 	{%r1133, %r1134}, [%rd29+392];
	ld.param.v2.u32 	{%r1135, %r1136}, [%rd29+400];
	ld.param.v2.u32 	{%r1137, %r1138}, [%rd29+408];
	ld.param.v2.u32 	{%r1139, %r1140}, [%rd29+416];
	ld.param.v2.u32 	{%r1141, %r1142}, [%rd29+424];
	ld.param.v2.u32 	{%r1143, %r1144}, [%rd29+432];
	ld.param.v2.u32 	{%r1145, %r1146}, [%rd29+440];
	ld.param.v2.u32 	{%r1147, %r1148}, [%rd29+448];
	ld.param.v2.u32 	{%r1149, %r1150}, [%rd29+456];
	ld.param.v2.u32 	{%r1151, %r1152}, [%rd29+464];
	ld.param.v2.u32 	{%r1153, %r1154}, [%rd29+472];
	ld.param.v2.u32 	{%r1155, %r1156}, [%rd29+480];
	ld.param.v2.u32 	{%r1157, %r1158}, [%rd29+488];
	ld.param.v2.u32 	{%r1159, %r1160}, [%rd29+496];
	ld.param.v2.u32 	{%r1161, %r1162}, [%rd29+504];
	ld.param.v2.u32 	{%r1163, %r1164}, [%rd29+512];
	ld.param.v2.u32 	{%r1165, %r1166}, [%rd29+520];
	ld.param.v2.u32 	{%r1167, %r1168}, [%rd29+528];
	ld.param.v2.u32 	{%r1169, %r1170}, [%rd29+536];
	ld.param.v2.u32 	{%r1171, %r1172}, [%rd29+544];
	ld.param.v2.u32 	{%r1173, %r1174}, [%rd29+552];
	ld.param.v2.u32 	{%r1175, %r1176}, [%rd29+560];
	ld.param.v2.u32 	{%r1177, %r1178}, [%rd29+568];
	ld.param.v2.u32 	{%r1179, %r1180}, [%rd29+576];
	ld.param.v2.u32 	{%r1181, %r1182}, [%rd29+584];
	ld.param.v2.u32 	{%r1183, %r1184}, [%rd29+592];
	ld.param.v2.u32 	{%r1185, %r1186}, [%rd29+600];
	ld.param.v2.u32 	{%r1187, %r1188}, [%rd29+608];
	ld.param.v2.u32 	{%r1189, %r1190}, [%rd29+616];
	ld.param.v2.u32 	{%r1191, %r1192}, [%rd29+624];
	ld.param.v2.u32 	{%r1193, %r1194}, [%rd29+632];
	ld.param.v2.u32 	{%r1195, %r1196}, [%rd29+640];
	ld.param.v2.u32 	{%r1197, %r1198}, [%rd29+648];
	ld.param.v2.u32 	{%r1199, %r1200}, [%rd29+656];
	ld.param.v2.u32 	{%r1201, %r1202}, [%rd29+664];
	ld.param.v2.u32 	{%r1203, %r1204}, [%rd29+672];
	ld.param.v2.u32 	{%r1205, %r1206}, [%rd29+680];
	ld.param.v2.u32 	{%r1207, %r1208}, [%rd29+688];
	ld.param.v2.u32 	{%r1209, %r1210}, [%rd29+696];
	ld.param.v2.u32 	{%r1211, %r1212}, [%rd29+704];
	ld.param.v2.u32 	{%r1213, %r1214}, [%rd29+712];
	ld.param.v2.u32 	{%r1215, %r1216}, [%rd29+720];
	ld.param.v2.u32 	{%r1217, %r1218}, [%rd29+728];
	ld.param.v2.u32 	{%r1219, %r1220}, [%rd29+736];
	ld.param.v2.u32 	{%r1221, %r1222}, [%rd29+744];
	ld.param.v2.u32 	{%r1223, %r1224}, [%rd29+752];
	ld.param.v2.u32 	{%r1225, %r1226}, [%rd29+760];
	ld.param.v2.u32 	{%r1227, %r1228}, [%rd29+768];
	ld.param.v2.u32 	{%r1229, %r1230}, [%rd29+776];
	ld.param.v2.u32 	{%r1231, %r1232}, [%rd29+784];
	ld.param.v2.u32 	{%r1233, %r1234}, [%rd29+792];
	ld.param.v2.u32 	{%r1235, %r1236}, [%rd29+800];
	ld.param.v2.u32 	{%r1237, %r1238}, [%rd29+808];
	ld.param.v2.u32 	{%r1239, %r1240}, [%rd29+816];
	ld.param.v2.u32 	{%r1241, %r1242}, [%rd29+824];
	ld.param.v2.u32 	{%r1243, %r1244}, [%rd29+832];
	ld.param.v2.u32 	{%r1245, %r1246}, [%rd29+840];
	ld.param.v2.u32 	{%r1247, %r1248}, [%rd29+848];
	ld.param.v2.u32 	{%r1249, %r1250}, [%rd29+856];
	ld.param.v2.u32 	{%r1251, %r1252}, [%rd29+864];
	ld.param.v2.u32 	{%r1253, %r1254}, [%rd29+872];
	ld.param.v2.u32 	{%r1255, %r1256}, [%rd29+880];
	ld.param.v2.u32 	{%r1257, %r1258}, [%rd29+888];
	ld.param.v2.u32 	{%r1259, %r1260}, [%rd29+896];
	ld.param.v2.u32 	{%r1261, %r1262}, [%rd29+904];
	ld.param.v2.u32 	{%r1263, %r1264}, [%rd29+912];
	ld.param.v2.u32 	{%r1265, %r1266}, [%rd29+920];
	ld.param.v2.u32 	{%r1267, %r1268}, [%rd29+928];
	ld.param.v2.u32 	{%r1269, %r1270}, [%rd29+936];
	ld.param.v2.u32 	{%r1271, %r1272}, [%rd29+944];
	ld.param.v2.u32 	{%r1273, %r1274}, [%rd29+952];
	ld.param.v2.u32 	{%r1275, %r1276}, [%rd29+960];
	ld.param.v2.u32 	{%r1277, %r1278}, [%rd29+968];
	ld.param.v2.u32 	{%r1279, %r1280}, [%rd29+976];
	ld.param.v2.u32 	{%r1281, %r1282}, [%rd29+984];
	ld.param.v2.u32 	{%r1283, %r1284}, [%rd29+992];
	ld.param.v2.u32 	{%r1285, %r1286}, [%rd29+1000];
	ld.param.v2.u32 	{%r1287, %r1288}, [%rd29+1008];
	ld.param.v2.u32 	{%r1289, %r1290}, [%rd29+1016];
	ld.param.v2.u32 	{%r1291, %r1292}, [%rd29+1024];
	ld.param.v2.u32 	{%r1293, %r1294}, [%rd29+1032];
	ld.param.v2.u32 	{%r1295, %r1296}, [%rd29+1040];
	ld.param.v2.u32 	{%r1297, %r1298}, [%rd29+1048];
	ld.param.v2.u32 	{%r1299, %r1300}, [%rd29+1056];
	ld.param.v2.u32 	{%r1301, %r1302}, [%rd29+1064];
	ld.param.v2.u32 	{%r1303, %r1304}, [%rd29+1072];
	ld.param.v2.u32 	{%r1305, %r1306}, [%rd29+1080];
	ld.param.v2.u32 	{%r1307, %r1308}, [%rd29+1088];
	ld.param.v2.u32 	{%r1309, %r1310}, [%rd29+1096];
	ld.param.v2.u32 	{%r1311, %r1312}, [%rd29+1104];
	ld.param.v2.u32 	{%r1313, %r1314}, [%rd29+1112];
	ld.param.v2.u32 	{%r1315, %r1316}, [%rd29+1120];
	ld.param.v2.u32 	{%r1317, %r1318}, [%rd29+1128];
	ld.param.v2.u32 	{%r1319, %r1320}, [%rd29+1136];
	ld.param.v2.u32 	{%r1321, %r1322}, [%rd29+1144];
	ld.param.v2.u32 	{%r1323, %r1324}, [%rd29+1152];
	ld.param.v2.u32 	{%r1325, %r1326}, [%rd29+1160];
	ld.param.v2.u32 	{%r1327, %r1328}, [%rd29+1168];
	ld.param.v2.u32 	{%r1329, %r1330}, [%rd29+1176];
	ld.param.v2.u32 	{%r1331, %r1332}, [%rd29+1184];
	ld.param.v2.u32 	{%r1333, %r1334}, [%rd29+1192];
	ld.param.v2.u32 	{%r1335, %r1336}, [%rd29+1200];
	ld.param.v2.u32 	{%r1337, %r1338}, [%rd29+1208];
	ld.param.v2.u32 	{%r1339, %r1340}, [%rd29+1216];
	ld.param.v2.u32 	{%r1341, %r1342}, [%rd29+1224];
	ld.param.v2.u32 	{%r1343, %r1344}, [%rd29+1232];
	ld.param.v2.u32 	{%r1345, %r1346}, [%rd29+1240];
	ld.param.v2.u32 	{%r1347, %r1348}, [%rd29+1248];
	ld.param.v2.u32 	{%r1349, %r1350}, [%rd29+1256];
	ld.param.v2.u32 	{%r1351, %r1352}, [%rd29+1264];
	ld.param.v2.u32 	{%r1353, %r1354}, [%rd29+1272];
	ld.param.v2.u32 	{%r1355, %r1356}, [%rd29+1280];
	ld.param.v2.u32 	{%r1357, %r1358}, [%rd29+1288];
	ld.param.v2.u32 	{%r1359, %r1360}, [%rd29+1296];
	ld.param.v2.u32 	{%r1361, %r1362}, [%rd29+1304];
	ld.param.v2.u32 	{%r1363, %r1364}, [%rd29+1312];
	ld.param.v2.u32 	{%r1365, %r1366}, [%rd29+1320];
	ld.param.v2.u32 	{%r1367, %r1368}, [%rd29+1328];
	ld.param.v2.u32 	{%r1369, %r1370}, [%rd29+1336];
	ld.param.v2.u32 	{%r1371, %r1372}, [%rd29+1344];
	ld.param.v2.u32 	{%r1373, %r1374}, [%rd29+1352];
	ld.param.v2.u32 	{%r1375, %r1376}, [%rd29+1360];
	ld.param.v2.u32 	{%r1377, %r1378}, [%rd29+1368];
	ld.param.v2.u32 	{%r1379, %r1380}, [%rd29+1376];
	ld.param.v2.u32 	{%r1381, %r1382}, [%rd29+1384];
	ld.param.v2.u32 	{%r1383, %r1384}, [%rd29+1392];
	ld.param.v2.u32 	{%r1385, %r1386}, [%rd29+1400];
	ld.param.v2.u32 	{%r1387, %r1388}, [%rd29+1408];
	ld.param.v2.u32 	{%r1389, %r1390}, [%rd29+1416];
	ld.param.v2.u32 	{%r1391, %r1392}, [%rd29+1424];
	ld.param.v2.u32 	{%r1393, %r1394}, [%rd29+1432];
	ld.param.v2.u32 	{%r1395, %r1396}, [%rd29+1440];
	ld.param.v2.u32 	{%r1397, %r1398}, [%rd29+1448];
	ld.param.v2.u32 	{%r1399, %r1400}, [%rd29+1456];
	ld.param.v2.u32 	{%r1401, %r1402}, [%rd29+1464];
	ld.param.v2.u32 	{%r1403, %r1404}, [%rd29+1472];
	ld.param.v2.u32 	{%r1405, %r1406}, [%rd29+1480];
	ld.param.v2.u32 	{%r1407, %r1408}, [%rd29+1488];
	ld.param.v2.u32 	{%r1409, %r1410}, [%rd29+1496];
	ld.param.v2.u32 	{%r1411, %r1412}, [%rd29+1504];
	ld.param.v2.u32 	{%r1413, %r1414}, [%rd29+1512];
	ld.param.v2.u32 	{%r1415, %r1416}, [%rd29+1520];
	ld.param.v2.u32 	{%r1417, %r1418}, [%rd29+1528];
	ld.param.v2.u32 	{%r1419, %r1420}, [%rd29+1536];
	ld.param.v2.u32 	{%r1421, %r1422}, [%rd29+1544];
	ld.param.v2.u32 	{%r1423, %r1424}, [%rd29+1552];
	ld.param.v2.u32 	{%r1425, %r1426}, [%rd29+1560];
	ld.param.v2.u32 	{%r1427, %r1428}, [%rd29+1568];
	ld.param.v2.u32 	{%r1429, %r1430}, [%rd29+1576];
	ld.param.v2.u32 	{%r1431, %r1432}, [%rd29+1584];
	ld.param.v2.u32 	{%r1433, %r1434}, [%rd29+1592];
	ld.param.v2.u32 	{%r1435, %r1436}, [%rd29+1600];
	ld.param.v2.u32 	{%r1437, %r1438}, [%rd29+1608];
	ld.param.v2.u32 	{%r1439, %r1440}, [%rd29+1616];
	ld.param.v2.u32 	{%r1441, %r1442}, [%rd29+1624];
	ld.param.v2.u32 	{%r1443, %r1444}, [%rd29+1632];
	ld.param.v2.u32 	{%r1445, %r1446}, [%rd29+1640];
	ld.param.v2.u32 	{%r1447, %r1448}, [%rd29+1648];
	ld.param.v2.u32 	{%r1449, %r1450}, [%rd29+1656];
	ld.param.v2.u32 	{%r1451, %r1452}, [%rd29+1664];
	ld.param.v2.u32 	{%r1453, %r1454}, [%rd29+1672];
	ld.param.v2.u32 	{%r1455, %r1456}, [%rd29+1680];
	ld.param.v2.u32 	{%r1457, %r1458}, [%rd29+1688];
	ld.param.v2.u32 	{%r1459, %r1460}, [%rd29+1696];
	ld.param.v2.u32 	{%r1461, %r1462}, [%rd29+1704];
	ld.param.v2.u32 	{%r1463, %r1464}, [%rd29+1712];
	ld.param.v2.u32 	{%r1465, %r1466}, [%rd29+1720];
	ld.param.v2.u32 	{%r1467, %r1468}, [%rd29+1728];
	ld.param.v2.u32 	{%r1469, %r1470}, [%rd29+1736];
	ld.param.v2.u32 	{%r1471, %r1472}, [%rd29+1744];
	ld.param.v2.u32 	{%r1473, %r1474}, [%rd29+1752];
	ld.param.v2.u32 	{%r1475, %r1476}, [%rd29+1760];
	ld.param.v2.u32 	{%r1477, %r1478}, [%rd29+1768];
	ld.param.v2.u32 	{%r1479, %r1480}, [%rd29+1776];
	ld.param.v2.u32 	{%r1481, %r1482}, [%rd29+1784];
	ld.param.v2.u32 	{%r1483, %r1484}, [%rd29+1792];
	ld.param.v2.u32 	{%r1485, %r1486}, [%rd29+1800];
	ld.param.v2.u32 	{%r1487, %r1488}, [%rd29+1808];
	ld.param.v2.u32 	{%r1489, %r1490}, [%rd29+1816];
	ld.param.v2.u32 	{%r1491, %r1492}, [%rd29+1824];
	ld.param.v2.u32 	{%r1493, %r1494}, [%rd29+1832];
	ld.param.v2.u32 	{%r1495, %r1496}, [%rd29+1840];
	ld.param.v2.u32 	{%r1497, %r1498}, [%rd29+1848];
	ld.param.v2.u32 	{%r1499, %r1500}, [%rd29+1856];
	ld.param.v2.u32 	{%r1501, %r1502}, [%rd29+1864];
	ld.param.v2.u32 	{%r1503, %r1504}, [%rd29+1872];
	ld.param.v2.u32 	{%r1505, %r1506}, [%rd29+1880];
	ld.param.v2.u32 	{%r1507, %r1508}, [%rd29+1888];
	ld.param.v2.u32 	{%r1509, %r1510}, [%rd29+1896];
	ld.param.v2.u32 	{%r1511, %r1512}, [%rd29+1904];
	ld.param.v2.u32 	{%r1513, %r1514}, [%rd29+1912];
	ld.param.v2.u32 	{%r1515, %r1516}, [%rd29+1920];
	ld.param.v2.u32 	{%r1517, %r1518}, [%rd29+1928];
	ld.param.v2.u32 	{%r1519, %r1520}, [%rd29+1936];
	ld.param.v2.u32 	{%r1521, %r1522}, [%rd29+1944];
	ld.param.v2.u32 	{%r1523, %r1524}, [%rd29+1952];
	ld.param.v2.u32 	{%r1525, %r1526}, [%rd29+1960];
	ld.param.v2.u32 	{%r1527, %r1528}, [%rd29+1968];
	ld.param.v2.u32 	{%r1529, %r1530}, [%rd29+1976];
	ld.param.v2.u32 	{%r1531, %r1532}, [%rd29+1984];
	ld.param.v2.u32 	{%r1533, %r1534}, [%rd29+1992];
	ld.param.v2.u32 	{%r1535, %r1536}, [%rd29+2000];
	ld.param.v2.u32 	{%r1537, %r1538}, [%rd29+2008];
	ld.param.v2.u32 	{%r1539, %r1540}, [%rd29+2016];
	ld.param.v2.u32 	{%r1541, %r1542}, [%rd29+2024];
	ld.param.v2.u32 	{%r1543, %r1544}, [%rd29+2032];
	ld.param.v2.u32 	{%r1545, %r1546}, [%rd29+2040];
	ld.param.v2.u32 	{%r1547, %r1548}, [%rd29+2048];
	mov.u32 	%r1549, %tid.x;
	cvta.to.global.u64 	%rd31, %rd30;
	cvt.u64.u32 	%rd32, %r1549;
	mov.u32 	%r1550, %ctaid.x;
	mul.wide.u32 	%rd33, %r1550, 512;
	add.s64 	%rd34, %rd33, %rd32;
	shl.b64 	%rd35, %rd34, 11;
	add.s64 	%rd36, %rd31, %rd35;
	st.global.u32 	[%rd36], %r1037;
	st.global.u32 	[%rd36+4], %r1038;
	st.global.u32 	[%rd36+8], %r1039;
	st.global.u32 	[%rd36+12], %r1040;
	st.global.u32 	[%rd36+16], %r1041;
	st.global.u32 	[%rd36+20], %r1042;
	st.global.u32 	[%rd36+24], %r1043;
	st.global.u32 	[%rd36+28], %r1044;
	st.global.u32 	[%rd36+32], %r1045;
	st.global.u32 	[%rd36+36], %r1046;
	st.global.u32 	[%rd36+40], %r1047;
	st.global.u32 	[%rd36+44], %r1048;
	st.global.u32 	[%rd36+48], %r1049;
	st.global.u32 	[%rd36+52], %r1050;
	st.global.u32 	[%rd36+56], %r1051;
	st.global.u32 	[%rd36+60], %r1052;
	st.global.u32 	[%rd36+64], %r1053;
	st.global.u32 	[%rd36+68], %r1054;
	st.global.u32 	[%rd36+72], %r1055;
	st.global.u32 	[%rd36+76], %r1056;
	st.global.u32 	[%rd36+80], %r1057;
	st.global.u32 	[%rd36+84], %r1058;
	st.global.u32 	[%rd36+88], %r1059;
	st.global.u32 	[%rd36+92], %r1060;
	st.global.u32 	[%rd36+96], %r1061;
	st.global.u32 	[%rd36+100], %r1062;
	st.global.u32 	[%rd36+104], %r1063;
	st.global.u32 	[%rd36+108], %r1064;
	st.global.u32 	[%rd36+112], %r1065;
	st.global.u32 	[%rd36+116], %r1066;
	st.global.u32 	[%rd36+120], %r1067;
	st.global.u32 	[%rd36+124], %r1068;
	st.global.u32 	[%rd36+128], %r1069;
	st.global.u32 	[%rd36+132], %r1070;
	st.global.u32 	[%rd36+136], %r1071;
	st.global.u32 	[%rd36+140], %r1072;
	st.global.u32 	[%rd36+144], %r1073;
	st.global.u32 	[%rd36+148], %r1074;
	st.global.u32 	[%rd36+152], %r1075;
	st.global.u32 	[%rd36+156], %r1076;
	st.global.u32 	[%rd36+160], %r1077;
	st.global.u32 	[%rd36+164], %r1078;
	st.global.u32 	[%rd36+168], %r1079;
	st.global.u32 	[%rd36+172], %r1080;
	st.global.u32 	[%rd36+176], %r1081;
	st.global.u32 	[%rd36+180], %r1082;
	st.global.u32 	[%rd36+184], %r1083;
	st.global.u32 	[%rd36+188], %r1084;
	st.global.u32 	[%rd36+192], %r1085;
	st.global.u32 	[%rd36+196], %r1086;
	st.global.u32 	[%rd36+200], %r1087;
	st.global.u32 	[%rd36+204], %r1088;
	st.global.u32 	[%rd36+208], %r1089;
	st.global.u32 	[%rd36+212], %r1090;
	st.global.u32 	[%rd36+216], %r1091;
	st.global.u32 	[%rd36+220], %r1092;
	st.global.u32 	[%rd36+224], %r1093;
	st.global.u32 	[%rd36+228], %r1094;
	st.global.u32 	[%rd36+232], %r1095;
	st.global.u32 	[%rd36+236], %r1096;
	st.global.u32 	[%rd36+240], %r1097;
	st.global.u32 	[%rd36+244], %r1098;
	st.global.u32 	[%rd36+248], %r1099;
	st.global.u32 	[%rd36+252], %r1100;
	st.global.u32 	[%rd36+256], %r1101;
	st.global.u32 	[%rd36+260], %r1102;
	st.global.u32 	[%rd36+264], %r1103;
	st.global.u32 	[%rd36+268], %r1104;
	st.global.u32 	[%rd36+272], %r1105;
	st.global.u32 	[%rd36+276], %r1106;
	st.global.u32 	[%rd36+280], %r1107;
	st.global.u32 	[%rd36+284], %r1108;
	st.global.u32 	[%rd36+288], %r1109;
	st.global.u32 	[%rd36+292], %r1110;
	st.global.u32 	[%rd36+296], %r1111;
	st.global.u32 	[%rd36+300], %r1112;
	st.global.u32 	[%rd36+304], %r1113;
	st.global.u32 	[%rd36+308], %r1114;
	st.global.u32 	[%rd36+312], %r1115;
	st.global.u32 	[%rd36+316], %r1116;
	st.global.u32 	[%rd36+320], %r1117;
	st.global.u32 	[%rd36+324], %r1118;
	st.global.u32 	[%rd36+328], %r1119;
	st.global.u32 	[%rd36+332], %r1120;
	st.global.u32 	[%rd36+336], %r1121;
	st.global.u32 	[%rd36+340], %r1122;
	st.global.u32 	[%rd36+344], %r1123;
	st.global.u32 	[%rd36+348], %r1124;
	st.global.u32 	[%rd36+352], %r1125;
	st.global.u32 	[%rd36+356], %r1126;
	st.global.u32 	[%rd36+360], %r1127;
	st.global.u32 	[%rd36+364], %r1128;
	st.global.u32 	[%rd36+368], %r1129;
	st.global.u32 	[%rd36+372], %r1130;
	st.global.u32 	[%rd36+376], %r1131;
	st.global.u32 	[%rd36+380], %r1132;
	st.global.u32 	[%rd36+384], %r1133;
	st.global.u32 	[%rd36+388], %r1134;
	st.global.u32 	[%rd36+392], %r1135;
	st.global.u32 	[%rd36+396], %r1136;
	st.global.u32 	[%rd36+400], %r1137;
	st.global.u32 	[%rd36+404], %r1138;
	st.global.u32 	[%rd36+408], %r1139;
	st.global.u32 	[%rd36+412], %r1140;
	st.global.u32 	[%rd36+416], %r1141;
	st.global.u32 	[%rd36+420], %r1142;
	st.global.u32 	[%rd36+424], %r1143;
	st.global.u32 	[%rd36+428], %r1144;
	st.global.u32 	[%rd36+432], %r1145;
	st.global.u32 	[%rd36+436], %r1146;
	st.global.u32 	[%rd36+440], %r1147;
	st.global.u32 	[%rd36+444], %r1148;
	st.global.u32 	[%rd36+448], %r1149;
	st.global.u32 	[%rd36+452], %r1150;
	st.global.u32 	[%rd36+456], %r1151;
	st.global.u32 	[%rd36+460], %r1152;
	st.global.u32 	[%rd36+464], %r1153;
	st.global.u32 	[%rd36+468], %r1154;
	st.global.u32 	[%rd36+472], %r1155;
	st.global.u32 	[%rd36+476], %r1156;
	st.global.u32 	[%rd36+480], %r1157;
	st.global.u32 	[%rd36+484], %r1158;
	st.global.u32 	[%rd36+488], %r1159;
	st.global.u32 	[%rd36+492], %r1160;
	st.global.u32 	[%rd36+496], %r1161;
	st.global.u32 	[%rd36+500], %r1162;
	st.global.u32 	[%rd36+504], %r1163;
	st.global.u32 	[%rd36+508], %r1164;
	st.global.u32 	[%rd36+512], %r1165;
	st.global.u32 	[%rd36+516], %r1166;
	st.global.u32 	[%rd36+520], %r1167;
	st.global.u32 	[%rd36+524], %r1168;
	st.global.u32 	[%rd36+528], %r1169;
	st.global.u32 	[%rd36+532], %r1170;
	st.global.u32 	[%rd36+536], %r1171;
	st.global.u32 	[%rd36+540], %r1172;
	st.global.u32 	[%rd36+544], %r1173;
	st.global.u32 	[%rd36+548], %r1174;
	st.global.u32 	[%rd36+552], %r1175;
	st.global.u32 	[%rd36+556], %r1176;
	st.global.u32 	[%rd36+560], %r1177;
	st.global.u32 	[%rd36+564], %r1178;
	st.global.u32 	[%rd36+568], %r1179;
	st.global.u32 	[%rd36+572], %r1180;
	st.global.u32 	[%rd36+576], %r1181;
	st.global.u32 	[%rd36+580], %r1182;
	st.global.u32 	[%rd36+584], %r1183;
	st.global.u32 	[%rd36+588], %r1184;
	st.global.u32 	[%rd36+592], %r1185;
	st.global.u32 	[%rd36+596], %r1186;
	st.global.u32 	[%rd36+600], %r1187;
	st.global.u32 	[%rd36+604], %r1188;
	st.global.u32 	[%rd36+608], %r1189;
	st.global.u32 	[%rd36+612], %r1190;
	st.global.u32 	[%rd36+616], %r1191;
	st.global.u32 	[%rd36+620], %r1192;
	st.global.u32 	[%rd36+624], %r1193;
	st.global.u32 	[%rd36+628], %r1194;
	st.global.u32 	[%rd36+632], %r1195;
	st.global.u32 	[%rd36+636], %r1196;
	st.global.u32 	[%rd36+640], %r1197;
	st.global.u32 	[%rd36+644], %r1198;
	st.global.u32 	[%rd36+648], %r1199;
	st.global.u32 	[%rd36+652], %r1200;
	st.global.u32 	[%rd36+656], %r1201;
	st.global.u32 	[%rd36+660], %r1202;
	st.global.u32 	[%rd36+664], %r1203;
	st.global.u32 	[%rd36+668], %r1204;
	st.global.u32 	[%rd36+672], %r1205;
	st.global.u32 	[%rd36+676], %r1206;
	st.global.u32 	[%rd36+680], %r1207;
	st.global.u32 	[%rd36+684], %r1208;
	st.global.u32 	[%rd36+688], %r1209;
	st.global.u32 	[%rd36+692], %r1210;
	st.global.u32 	[%rd36+696], %r1211;
	st.global.u32 	[%rd36+700], %r1212;
	st.global.u32 	[%rd36+704], %r1213;
	st.global.u32 	[%rd36+708], %r1214;
	st.global.u32 	[%rd36+712], %r1215;
	st.global.u32 	[%rd36+716], %r1216;
	st.global.u32 	[%rd36+720], %r1217;
	st.global.u32 	[%rd36+724], %r1218;
	st.global.u32 	[%rd36+728], %r1219;
	st.global.u32 	[%rd36+732], %r1220;
	st.global.u32 	[%rd36+736], %r1221;
	st.global.u32 	[%rd36+740], %r1222;
	st.global.u32 	[%rd36+744], %r1223;
	st.global.u32 	[%rd36+748], %r1224;
	st.global.u32 	[%rd36+752], %r1225;
	st.global.u32 	[%rd36+756], %r1226;
	st.global.u32 	[%rd36+760], %r1227;
	st.global.u32 	[%rd36+764], %r1228;
	st.global.u32 	[%rd36+768], %r1229;
	st.global.u32 	[%rd36+772], %r1230;
	st.global.u32 	[%rd36+776], %r1231;
	st.global.u32 	[%rd36+780], %r1232;
	st.global.u32 	[%rd36+784], %r1233;
	st.global.u32 	[%rd36+788], %r1234;
	st.global.u32 	[%rd36+792], %r1235;
	st.global.u32 	[%rd36+796], %r1236;
	st.global.u32 	[%rd36+800], %r1237;
	st.global.u32 	[%rd36+804], %r1238;
	st.global.u32 	[%rd36+808], %r1239;
	st.global.u32 	[%rd36+812], %r1240;
	st.global.u32 	[%rd36+816], %r1241;
	st.global.u32 	[%rd36+820], %r1242;
	st.global.u32 	[%rd36+824], %r1243;
	st.global.u32 	[%rd36+828], %r1244;
	st.global.u32 	[%rd36+832], %r1245;
	st.global.u32 	[%rd36+836], %r1246;
	st.global.u32 	[%rd36+840], %r1247;
	st.global.u32 	[%rd36+844], %r1248;
	st.global.u32 	[%rd36+848], %r1249;
	st.global.u32 	[%rd36+852], %r1250;
	st.global.u32 	[%rd36+856], %r1251;
	st.global.u32 	[%rd36+860], %r1252;
	st.global.u32 	[%rd36+864], %r1253;
	st.global.u32 	[%rd36+868], %r1254;
	st.global.u32 	[%rd36+872], %r1255;
	st.global.u32 	[%rd36+876], %r1256;
	st.global.u32 	[%rd36+880], %r1257;
	st.global.u32 	[%rd36+884], %r1258;
	st.global.u32 	[%rd36+888], %r1259;
	st.global.u32 	[%rd36+892], %r1260;
	st.global.u32 	[%rd36+896], %r1261;
	st.global.u32 	[%rd36+900], %r1262;
	st.global.u32 	[%rd36+904], %r1263;
	st.global.u32 	[%rd36+908], %r1264;
	st.global.u32 	[%rd36+912], %r1265;
	st.global.u32 	[%rd36+916], %r1266;
	st.global.u32 	[%rd36+920], %r1267;
	st.global.u32 	[%rd36+924], %r1268;
	st.global.u32 	[%rd36+928], %r1269;
	st.global.u32 	[%rd36+932], %r1270;
	st.global.u32 	[%rd36+936], %r1271;
	st.global.u32 	[%rd36+940], %r1272;
	st.global.u32 	[%rd36+944], %r1273;
	st.global.u32 	[%rd36+948], %r1274;
	st.global.u32 	[%rd36+952], %r1275;
	st.global.u32 	[%rd36+956], %r1276;
	st.global.u32 	[%rd36+960], %r1277;
	st.global.u32 	[%rd36+964], %r1278;
	st.global.u32 	[%rd36+968], %r1279;
	st.global.u32 	[%rd36+972], %r1280;
	st.global.u32 	[%rd36+976], %r1281;
	st.global.u32 	[%rd36+980], %r1282;
	st.global.u32 	[%rd36+984], %r1283;
	st.global.u32 	[%rd36+988], %r1284;
	st.global.u32 	[%rd36+992], %r1285;
	st.global.u32 	[%rd36+996], %r1286;
	st.global.u32 	[%rd36+1000], %r1287;
	st.global.u32 	[%rd36+1004], %r1288;
	st.global.u32 	[%rd36+1008], %r1289;
	st.global.u32 	[%rd36+1012], %r1290;
	st.global.u32 	[%rd36+1016], %r1291;
	st.global.u32 	[%rd36+1020], %r1292;
	st.global.u32 	[%rd36+1024], %r1293;
	st.global.u32 	[%rd36+1028], %r1294;
	st.global.u32 	[%rd36+1032], %r1295;
	st.global.u32 	[%rd36+1036], %r1296;
	st.global.u32 	[%rd36+1040], %r1297;
	st.global.u32 	[%rd36+1044], %r1298;
	st.global.u32 	[%rd36+1048], %r1299;
	st.global.u32 	[%rd36+1052], %r1300;
	st.global.u32 	[%rd36+1056], %r1301;
	st.global.u32 	[%rd36+1060], %r1302;
	st.global.u32 	[%rd36+1064], %r1303;
	st.global.u32 	[%rd36+1068], %r1304;
	st.global.u32 	[%rd36+1072], %r1305;
	st.global.u32 	[%rd36+1076], %r1306;
	st.global.u32 	[%rd36+1080], %r1307;
	st.global.u32 	[%rd36+1084], %r1308;
	st.global.u32 	[%rd36+1088], %r1309;
	st.global.u32 	[%rd36+1092], %r1310;
	st.global.u32 	[%rd36+1096], %r1311;
	st.global.u32 	[%rd36+1100], %r1312;
	st.global.u32 	[%rd36+1104], %r1313;
	st.global.u32 	[%rd36+1108], %r1314;
	st.global.u32 	[%rd36+1112], %r1315;
	st.global.u32 	[%rd36+1116], %r1316;
	st.global.u32 	[%rd36+1120], %r1317;
	st.global.u32 	[%rd36+1124], %r1318;
	st.global.u32 	[%rd36+1128], %r1319;
	st.global.u32 	[%rd36+1132], %r1320;
	st.global.u32 	[%rd36+1136], %r1321;
	st.global.u32 	[%rd36+1140], %r1322;
	st.global.u32 	[%rd36+1144], %r1323;
	st.global.u32 	[%rd36+1148], %r1324;
	st.global.u32 	[%rd36+1152], %r1325;
	st.global.u32 	[%rd36+1156], %r1326;
	st.global.u32 	[%rd36+1160], %r1327;
	st.global.u32 	[%rd36+1164], %r1328;
	st.global.u32 	[%rd36+1168], %r1329;
	st.global.u32 	[%rd36+1172], %r1330;
	st.global.u32 	[%rd36+1176], %r1331;
	st.global.u32 	[%rd36+1180], %r1332;
	st.global.u32 	[%rd36+1184], %r1333;
	st.global.u32 	[%rd36+1188], %r1334;
	st.global.u32 	[%rd36+1192], %r1335;
	st.global.u32 	[%rd36+1196], %r1336;
	st.global.u32 	[%rd36+1200], %r1337;
	st.global.u32 	[%rd36+1204], %r1338;
	st.global.u32 	[%rd36+1208], %r1339;
	st.global.u32 	[%rd36+1212], %r1340;
	st.global.u32 	[%rd36+1216], %r1341;
	st.global.u32 	[%rd36+1220], %r1342;
	st.global.u32 	[%rd36+1224], %r1343;
	st.global.u32 	[%rd36+1228], %r1344;
	st.global.u32 	[%rd36+1232], %r1345;
	st.global.u32 	[%rd36+1236], %r1346;
	st.global.u32 	[%rd36+1240], %r1347;
	st.global.u32 	[%rd36+1244], %r1348;
	st.global.u32 	[%rd36+1248], %r1349;
	st.global.u32 	[%rd36+1252], %r1350;
	st.global.u32 	[%rd36+1256], %r1351;
	st.global.u32 	[%rd36+1260], %r1352;
	st.global.u32 	[%rd36+1264], %r1353;
	st.global.u32 	[%rd36+1268], %r1354;
	st.global.u32 	[%rd36+1272], %r1355;
	st.global.u32 	[%rd36+1276], %r1356;
	st.global.u32 	[%rd36+1280], %r1357;
	st.global.u32 	[%rd36+1284], %r1358;
	st.global.u32 	[%rd36+1288], %r1359;
	st.global.u32 	[%rd36+1292], %r1360;
	st.global.u32 	[%rd36+1296], %r1361;
	st.global.u32 	[%rd36+1300], %r1362;
	st.global.u32 	[%rd36+1304], %r1363;
	st.global.u32 	[%rd36+1308], %r1364;
	st.global.u32 	[%rd36+1312], %r1365;
	st.global.u32 	[%rd36+1316], %r1366;
	st.global.u32 	[%rd36+1320], %r1367;
	st.global.u32 	[%rd36+1324], %r1368;
	st.global.u32 	[%rd36+1328], %r1369;
	st.global.u32 	[%rd36+1332], %r1370;
	st.global.u32 	[%rd36+1336], %r1371;
	st.global.u32 	[%rd36+1340], %r1372;
	st.global.u32 	[%rd36+1344], %r1373;
	st.global.u32 	[%rd36+1348], %r1374;
	st.global.u32 	[%rd36+1352], %r1375;
	st.global.u32 	[%rd36+1356], %r1376;
	st.global.u32 	[%rd36+1360], %r1377;
	st.global.u32 	[%rd36+1364], %r1378;
	st.global.u32 	[%rd36+1368], %r1379;
	st.global.u32 	[%rd36+1372], %r1380;
	st.global.u32 	[%rd36+1376], %r1381;
	st.global.u32 	[%rd36+1380], %r1382;
	st.global.u32 	[%rd36+1384], %r1383;
	st.global.u32 	[%rd36+1388], %r1384;
	st.global.u32 	[%rd36+1392], %r1385;
	st.global.u32 	[%rd36+1396], %r1386;
	st.global.u32 	[%rd36+1400], %r1387;
	st.global.u32 	[%rd36+1404], %r1388;
	st.global.u32 	[%rd36+1408], %r1389;
	st.global.u32 	[%rd36+1412], %r1390;
	st.global.u32 	[%rd36+1416], %r1391;
	st.global.u32 	[%rd36+1420], %r1392;
	st.global.u32 	[%rd36+1424], %r1393;
	st.global.u32 	[%rd36+1428], %r1394;
	st.global.u32 	[%rd36+1432], %r1395;
	st.global.u32 	[%rd36+1436], %r1396;
	st.global.u32 	[%rd36+1440], %r1397;
	st.global.u32 	[%rd36+1444], %r1398;
	st.global.u32 	[%rd36+1448], %r1399;
	st.global.u32 	[%rd36+1452], %r1400;
	st.global.u32 	[%rd36+1456], %r1401;
	st.global.u32 	[%rd36+1460], %r1402;
	st.global.u32 	[%rd36+1464], %r1403;
	st.global.u32 	[%rd36+1468], %r1404;
	st.global.u32 	[%rd36+1472], %r1405;
	st.global.u32 	[%rd36+1476], %r1406;
	st.global.u32 	[%rd36+1480], %r1407;
	st.global.u32 	[%rd36+1484], %r1408;
	st.global.u32 	[%rd36+1488], %r1409;
	st.global.u32 	[%rd36+1492], %r1410;
	st.global.u32 	[%rd36+1496], %r1411;
	st.global.u32 	[%rd36+1500], %r1412;
	st.global.u32 	[%rd36+1504], %r1413;
	st.global.u32 	[%rd36+1508], %r1414;
	st.global.u32 	[%rd36+1512], %r1415;
	st.global.u32 	[%rd36+1516], %r1416;
	st.global.u32 	[%rd36+1520], %r1417;
	st.global.u32 	[%rd36+1524], %r1418;
	st.global.u32 	[%rd36+1528], %r1419;
	st.global.u32 	[%rd36+1532], %r1420;
	st.global.u32 	[%rd36+1536], %r1421;
	st.global.u32 	[%rd36+1540], %r1422;
	st.global.u32 	[%rd36+1544], %r1423;
	st.global.u32 	[%rd36+1548], %r1424;
	st.global.u32 	[%rd36+1552], %r1425;
	st.global.u32 	[%rd36+1556], %r1426;
	st.global.u32 	[%rd36+1560], %r1427;
	st.global.u32 	[%rd36+1564], %r1428;
	st.global.u32 	[%rd36+1568], %r1429;
	st.global.u32 	[%rd36+1572], %r1430;
	st.global.u32 	[%rd36+1576], %r1431;
	st.global.u32 	[%rd36+1580], %r1432;
	st.global.u32 	[%rd36+1584], %r1433;
	st.global.u32 	[%rd36+1588], %r1434;
	st.global.u32 	[%rd36+1592], %r1435;
	st.global.u32 	[%rd36+1596], %r1436;
	st.global.u32 	[%rd36+1600], %r1437;
	st.global.u32 	[%rd36+1604], %r1438;
	st.global.u32 	[%rd36+1608], %r1439;
	st.global.u32 	[%rd36+1612], %r1440;
	st.global.u32 	[%rd36+1616], %r1441;
	st.global.u32 	[%rd36+1620], %r1442;
	st.global.u32 	[%rd36+1624], %r1443;
	st.global.u32 	[%rd36+1628], %r1444;
	st.global.u32 	[%rd36+1632], %r1445;
	st.global.u32 	[%rd36+1636], %r1446;
	st.global.u32 	[%rd36+1640], %r1447;
	st.global.u32 	[%rd36+1644], %r1448;
	st.global.u32 	[%rd36+1648], %r1449;
	st.global.u32 	[%rd36+1652], %r1450;
	st.global.u32 	[%rd36+1656], %r1451;
	st.global.u32 	[%rd36+1660], %r1452;
	st.global.u32 	[%rd36+1664], %r1453;
	st.global.u32 	[%rd36+1668], %r1454;
	st.global.u32 	[%rd36+1672], %r1455;
	st.global.u32 	[%rd36+1676], %r1456;
	st.global.u32 	[%rd36+1680], %r1457;
	st.global.u32 	[%rd36+1684], %r1458;
	st.global.u32 	[%rd36+1688], %r1459;
	st.global.u32 	[%rd36+1692], %r1460;
	st.global.u32 	[%rd36+1696], %r1461;
	st.global.u32 	[%rd36+1700], %r1462;
	st.global.u32 	[%rd36+1704], %r1463;
	st.global.u32 	[%rd36+1708], %r1464;
	st.global.u32 	[%rd36+1712], %r1465;
	st.global.u32 	[%rd36+1716], %r1466;
	st.global.u32 	[%rd36+1720], %r1467;
	st.global.u32 	[%rd36+1724], %r1468;
	st.global.u32 	[%rd36+1728], %r1469;
	st.global.u32 	[%rd36+1732], %r1470;
	st.global.u32 	[%rd36+1736], %r1471;
	st.global.u32 	[%rd36+1740], %r1472;
	st.global.u32 	[%rd36+1744], %r1473;
	st.global.u32 	[%rd36+1748], %r1474;
	st.global.u32 	[%rd36+1752], %r1475;
	st.global.u32 	[%rd36+1756], %r1476;
	st.global.u32 	[%rd36+1760], %r1477;
	st.global.u32 	[%rd36+1764], %r1478;
	st.global.u32 	[%rd36+1768], %r1479;
	st.global.u32 	[%rd36+1772], %r1480;
	st.global.u32 	[%rd36+1776], %r1481;
	st.global.u32 	[%rd36+1780], %r1482;
	st.global.u32 	[%rd36+1784], %r1483;
	st.global.u32 	[%rd36+1788], %r1484;
	st.global.u32 	[%rd36+1792], %r1485;
	st.global.u32 	[%rd36+1796], %r1486;
	st.global.u32 	[%rd36+1800], %r1487;
	st.global.u32 	[%rd36+1804], %r1488;
	st.global.u32 	[%rd36+1808], %r1489;
	st.global.u32 	[%rd36+1812], %r1490;
	st.global.u32 	[%rd36+1816], %r1491;
	st.global.u32 	[%rd36+1820], %r1492;
	st.global.u32 	[%rd36+1824], %r1493;
	st.global.u32 	[%rd36+1828], %r1494;
	st.global.u32 	[%rd36+1832], %r1495;
	st.global.u32 	[%rd36+1836], %r1496;
	st.global.u32 	[%rd36+1840], %r1497;
	st.global.u32 	[%rd36+1844], %r1498;
	st.global.u32 	[%rd36+1848], %r1499;
	st.global.u32 	[%rd36+1852], %r1500;
	st.global.u32 	[%rd36+1856], %r1501;
	st.global.u32 	[%rd36+1860], %r1502;
	st.global.u32 	[%rd36+1864], %r1503;
	st.global.u32 	[%rd36+1868], %r1504;
	st.global.u32 	[%rd36+1872], %r1505;
	st.global.u32 	[%rd36+1876], %r1506;
	st.global.u32 	[%rd36+1880], %r1507;
	st.global.u32 	[%rd36+1884], %r1508;
	st.global.u32 	[%rd36+1888], %r1509;
	st.global.u32 	[%rd36+1892], %r1510;
	st.global.u32 	[%rd36+1896], %r1511;
	st.global.u32 	[%rd36+1900], %r1512;
	st.global.u32 	[%rd36+1904], %r1513;
	st.global.u32 	[%rd36+1908], %r1514;
	st.global.u32 	[%rd36+1912], %r1515;
	st.global.u32 	[%rd36+1916], %r1516;
	st.global.u32 	[%rd36+1920], %r1517;
	st.global.u32 	[%rd36+1924], %r1518;
	st.global.u32 	[%rd36+1928], %r1519;
	st.global.u32 	[%rd36+1932], %r1520;
	st.global.u32 	[%rd36+1936], %r1521;
	st.global.u32 	[%rd36+1940], %r1522;
	st.global.u32 	[%rd36+1944], %r1523;
	st.global.u32 	[%rd36+1948], %r1524;
	st.global.u32 	[%rd36+1952], %r1525;
	st.global.u32 	[%rd36+1956], %r1526;
	st.global.u32 	[%rd36+1960], %r1527;
	st.global.u32 	[%rd36+1964], %r1528;
	st.global.u32 	[%rd36+1968], %r1529;
	st.global.u32 	[%rd36+1972], %r1530;
	st.global.u32 	[%rd36+1976], %r1531;
	st.global.u32 	[%rd36+1980], %r1532;
	st.global.u32 	[%rd36+1984], %r1533;
	st.global.u32 	[%rd36+1988], %r1534;
	st.global.u32 	[%rd36+1992], %r1535;
	st.global.u32 	[%rd36+1996], %r1536;
	st.global.u32 	[%rd36+2000], %r1537;
	st.global.u32 	[%rd36+2004], %r1538;
	st.global.u32 	[%rd36+2008], %r1539;
	st.global.u32 	[%rd36+2012], %r1540;
	st.global.u32 	[%rd36+2016], %r1541;
	st.global.u32 	[%rd36+2020], %r1542;
	st.global.u32 	[%rd36+2024], %r1543;
	st.global.u32 	[%rd36+2028], %r1544;
	st.global.u32 	[%rd36+2032], %r1545;
	st.global.u32 	[%rd36+2036], %r1546;
	st.global.u32 	[%rd36+2040], %r1547;
	st.global.u32 	[%rd36+2044], %r1548;
	st.global.u32 	[%rd36+524288], %r1037;
	st.global.u32 	[%rd36+524292], %r1038;
	st.global.u32 	[%rd36+524296], %r1039;
	st.global.u32 	[%rd36+524300], %r1040;
	st.global.u32 	[%rd36+524304], %r1041;
	st.global.u32 	[%rd36+524308], %r1042;
	st.global.u32 	[%rd36+524312], %r1043;
	st.global.u32 	[%rd36+524316], %r1044;
	st.global.u32 	[%rd36+524320], %r1045;
	st.global.u32 	[%rd36+524324], %r1046;
	st.global.u32 	[%rd36+524328], %r1047;
	st.global.u32 	[%rd36+524332], %r1048;
	st.global.u32 	[%rd36+524336], %r1049;
	st.global.u32 	[%rd36+524340], %r1050;
	st.global.u32 	[%rd36+524344], %r1051;
	st.global.u32 	[%rd36+524348], %r1052;
	st.global.u32 	[%rd36+524352], %r1053;
	st.global.u32 	[%rd36+524356], %r1054;
	st.global.u32 	[%rd36+524360], %r1055;
	st.global.u32 	[%rd36+524364], %r1056;
	st.global.u32 	[%rd36+524368], %r1057;
	st.global.u32 	[%rd36+524372], %r1058;
	st.global.u32 	[%rd36+524376], %r1059;
	st.global.u32 	[%rd36+524380], %r1060;
	st.global.u32 	[%rd36+524384], %r1061;
	st.global.u32 	[%rd36+524388], %r1062;
	st.global.u32 	[%rd36+524392], %r1063;
	st.global.u32 	[%rd36+524396], %r1064;
	st.global.u32 	[%rd36+524400], %r1065;
	st.global.u32 	[%rd36+524404], %r1066;
	st.global.u32 	[%rd36+524408], %r1067;
	st.global.u32 	[%rd36+524412], %r1068;
	st.global.u32 	[%rd36+524416], %r1069;
	st.global.u32 	[%rd36+524420], %r1070;
	st.global.u32 	[%rd36+524424], %r1071;
	st.global.u32 	[%rd36+524428], %r1072;
	st.global.u32 	[%rd36+524432], %r1073;
	st.global.u32 	[%rd36+524436], %r1074;
	st.global.u32 	[%rd36+524440], %r1075;
	st.global.u32 	[%rd36+524444], %r1076;
	st.global.u32 	[%rd36+524448], %r1077;
	st.global.u32 	[%rd36+524452], %r1078;
	st.global.u32 	[%rd36+524456], %r1079;
	st.global.u32 	[%rd36+524460], %r1080;
	st.global.u32 	[%rd36+524464], %r1081;
	st.global.u32 	[%rd36+524468], %r1082;
	st.global.u32 	[%rd36+524472], %r1083;
	st.global.u32 	[%rd36+524476], %r1084;
	st.global.u32 	[%rd36+524480], %r1085;
	st.global.u32 	[%rd36+524484], %r1086;
	st.global.u32 	[%rd36+524488], %r1087;
	st.global.u32 	[%rd36+524492], %r1088;
	st.global.u32 	[%rd36+524496], %r1089;
	st.global.u32 	[%rd36+524500], %r1090;
	st.global.u32 	[%rd36+524504], %r1091;
	st.global.u32 	[%rd36+524508], %r1092;
	st.global.u32 	[%rd36+524512], %r1093;
	st.global.u32 	[%rd36+524516], %r1094;
	st.global.u32 	[%rd36+524520], %r1095;
	st.global.u32 	[%rd36+524524], %r1096;
	st.global.u32 	[%rd36+524528], %r1097;
	st.global.u32 	[%rd36+524532], %r1098;
	st.global.u32 	[%rd36+524536], %r1099;
	st.global.u32 	[%rd36+524540], %r1100;
	st.global.u32 	[%rd36+524544], %r1101;
	st.global.u32 	[%rd36+524548], %r1102;
	st.global.u32 	[%rd36+524552], %r1103;
	st.global.u32 	[%rd36+524556], %r1104;
	st.global.u32 	[%rd36+524560], %r1105;
	st.global.u32 	[%rd36+524564], %r1106;
	st.global.u32 	[%rd36+524568], %r1107;
	st.global.u32 	[%rd36+524572], %r1108;
	st.global.u32 	[%rd36+524576], %r1109;
	st.global.u32 	[%rd36+524580], %r1110;
	st.global.u32 	[%rd36+524584], %r1111;
	st.global.u32 	[%rd36+524588], %r1112;
	st.global.u32 	[%rd36+524592], %r1113;
	st.global.u32 	[%rd36+524596], %r1114;
	st.global.u32 	[%rd36+524600], %r1115;
	st.global.u32 	[%rd36+524604], %r1116;
	st.global.u32 	[%rd36+524608], %r1117;
	st.global.u32 	[%rd36+524612], %r1118;
	st.global.u32 	[%rd36+524616], %r1119;
	st.global.u32 	[%rd36+524620], %r1120;
	st.global.u32 	[%rd36+524624], %r1121;
	st.global.u32 	[%rd36+524628], %r1122;
	st.global.u32 	[%rd36+524632], %r1123;
	st.global.u32 	[%rd36+524636], %r1124;
	st.global.u32 	[%rd36+524640], %r1125;
	st.global.u32 	[%rd36+524644], %r1126;
	st.global.u32 	[%rd36+524648], %r1127;
	st.global.u32 	[%rd36+524652], %r1128;
	st.global.u32 	[%rd36+524656], %r1129;
	st.global.u32 	[%rd36+524660], %r1130;
	st.global.u32 	[%rd36+524664], %r1131;
	st.global.u32 	[%rd36+524668], %r1132;
	st.global.u32 	[%rd36+524672], %r1133;
	st.global.u32 	[%rd36+524676], %r1134;
	st.global.u32 	[%rd36+524680], %r1135;
	st.global.u32 	[%rd36+524684], %r1136;
	st.global.u32 	[%rd36+524688], %r1137;
	st.global.u32 	[%rd36+524692], %r1138;
	st.global.u32 	[%rd36+524696], %r1139;
	st.global.u32 	[%rd36+524700], %r1140;
	st.global.u32 	[%rd36+524704], %r1141;
	st.global.u32 	[%rd36+524708], %r1142;
	st.global.u32 	[%rd36+524712], %r1143;
	st.global.u32 	[%rd36+524716], %r1144;
	st.global.u32 	[%rd36+524720], %r1145;
	st.global.u32 	[%rd36+524724], %r1146;
	st.global.u32 	[%rd36+524728], %r1147;
	st.global.u32 	[%rd36+524732], %r1148;
	st.global.u32 	[%rd36+524736], %r1149;
	st.global.u32 	[%rd36+524740], %r1150;
	st.global.u32 	[%rd36+524744], %r1151;
	st.global.u32 	[%rd36+524748], %r1152;
	st.global.u32 	[%rd36+524752], %r1153;
	st.global.u32 	[%rd36+524756], %r1154;
	st.global.u32 	[%rd36+524760], %r1155;
	st.global.u32 	[%rd36+524764], %r1156;
	st.global.u32 	[%rd36+524768], %r1157;
	st.global.u32 	[%rd36+524772], %r1158;
	st.global.u32 	[%rd36+524776], %r1159;
	st.global.u32 	[%rd36+524780], %r1160;
	st.global.u32 	[%rd36+524784], %r1161;
	st.global.u32 	[%rd36+524788], %r1162;
	st.global.u32 	[%rd36+524792], %r1163;
	st.global.u32 	[%rd36+524796], %r1164;
	st.global.u32 	[%rd36+524800], %r1165;
	st.global.u32 	[%rd36+524804], %r1166;
	st.global.u32 	[%rd36+524808], %r1167;
	st.global.u32 	[%rd36+524812], %r1168;
	st.global.u32 	[%rd36+524816], %r1169;
	st.global.u32 	[%rd36+524820], %r1170;
	st.global.u32 	[%rd36+524824], %r1171;
	st.global.u32 	[%rd36+524828], %r1172;
	st.global.u32 	[%rd36+524832], %r1173;
	st.global.u32 	[%rd36+524836], %r1174;
	st.global.u32 	[%rd36+524840], %r1175;
	st.global.u32 	[%rd36+524844], %r1176;
	st.global.u32 	[%rd36+524848], %r1177;
	st.global.u32 	[%rd36+524852], %r1178;
	st.global.u32 	[%rd36+524856], %r1179;
	st.global.u32 	[%rd36+524860], %r1180;
	st.global.u32 	[%rd36+524864], %r1181;
	st.global.u32 	[%rd36+524868], %r1182;
	st.global.u32 	[%rd36+524872], %r1183;
	st.global.u32 	[%rd36+524876], %r1184;
	st.global.u32 	[%rd36+524880], %r1185;
	st.global.u32 	[%rd36+524884], %r1186;
	st.global.u32 	[%rd36+524888], %r1187;
	st.global.u32 	[%rd36+524892], %r1188;
	st.global.u32 	[%rd36+524896], %r1189;
	st.global.u32 	[%rd36+524900], %r1190;
	st.global.u32 	[%rd36+524904], %r1191;
	st.global.u32 	[%rd36+524908], %r1192;
	st.global.u32 	[%rd36+524912], %r1193;
	st.global.u32 	[%rd36+524916], %r1194;
	st.global.u32 	[%rd36+524920], %r1195;
	st.global.u32 	[%rd36+524924], %r1196;
	st.global.u32 	[%rd36+524928], %r1197;
	st.global.u32 	[%rd36+524932], %r1198;
	st.global.u32 	[%rd36+524936], %r1199;
	st.global.u32 	[%rd36+524940], %r1200;
	st.global.u32 	[%rd36+524944], %r1201;
	st.global.u32 	[%rd36+524948], %r1202;
	st.global.u32 	[%rd36+524952], %r1203;
	st.global.u32 	[%rd36+524956], %r1204;
	st.global.u32 	[%rd36+524960], %r1205;
	st.global.u32 	[%rd36+524964], %r1206;
	st.global.u32 	[%rd36+524968], %r1207;
	st.global.u32 	[%rd36+524972], %r1208;
	st.global.u32 	[%rd36+524976], %r1209;
	st.global.u32 	[%rd36+524980], %r1210;
	st.global.u32 	[%rd36+524984], %r1211;
	st.global.u32 	[%rd36+524988], %r1212;
	st.global.u32 	[%rd36+524992], %r1213;
	st.global.u32 	[%rd36+524996], %r1214;
	st.global.u32 	[%rd36+525000], %r1215;
	st.global.u32 	[%rd36+525004], %r1216;
	st.global.u32 	[%rd36+525008], %r1217;
	st.global.u32 	[%rd36+525012], %r1218;
	st.global.u32 	[%rd36+525016], %r1219;
	st.global.u32 	[%rd36+525020], %r1220;
	st.global.u32 	[%rd36+525024], %r1221;
	st.global.u32 	[%rd36+525028], %r1222;
	st.global.u32 	[%rd36+525032], %r1223;
	st.global.u32 	[%rd36+525036], %r1224;
	st.global.u32 	[%rd36+525040], %r1225;
	st.global.u32 	[%rd36+525044], %r1226;
	st.global.u32 	[%rd36+525048], %r1227;
	st.global.u32 	[%rd36+525052], %r1228;
	st.global.u32 	[%rd36+525056], %r1229;
	st.global.u32 	[%rd36+525060], %r1230;
	st.global.u32 	[%rd36+525064], %r1231;
	st.global.u32 	[%rd36+525068], %r1232;
	st.global.u32 	[%rd36+525072], %r1233;
	st.global.u32 	[%rd36+525076], %r1234;
	st.global.u32 	[%rd36+525080], %r1235;
	st.global.u32 	[%rd36+525084], %r1236;
	st.global.u32 	[%rd36+525088], %r1237;
	st.global.u32 	[%rd36+525092], %r1238;
	st.global.u32 	[%rd36+525096], %r1239;
	st.global.u32 	[%rd36+525100], %r1240;
	st.global.u32 	[%rd36+525104], %r1241;
	st.global.u32 	[%rd36+525108], %r1242;
	st.global.u32 	[%rd36+525112], %r1243;
	st.global.u32 	[%rd36+525116], %r1244;
	st.global.u32 	[%rd36+525120], %r1245;
	st.global.u32 	[%rd36+525124], %r1246;
	st.global.u32 	[%rd36+525128], %r1247;
	st.global.u32 	[%rd36+525132], %r1248;
	st.global.u32 	[%rd36+525136], %r1249;
	st.global.u32 	[%rd36+525140], %r1250;
	st.global.u32 	[%rd36+525144], %r1251;
	st.global.u32 	[%rd36+525148], %r1252;
	st.global.u32 	[%rd36+525152], %r1253;
	st.global.u32 	[%rd36+525156], %r1254;
	st.global.u32 	[%rd36+525160], %r1255;
	st.global.u32 	[%rd36+525164], %r1256;
	st.global.u32 	[%rd36+525168], %r1257;
	st.global.u32 	[%rd36+525172], %r1258;
	st.global.u32 	[%rd36+525176], %r1259;
	st.global.u32 	[%rd36+525180], %r1260;
	st.global.u32 	[%rd36+525184], %r1261;
	st.global.u32 	[%rd36+525188], %r1262;
	st.global.u32 	[%rd36+525192], %r1263;
	st.global.u32 	[%rd36+525196], %r1264;
	st.global.u32 	[%rd36+525200], %r1265;
	st.global.u32 	[%rd36+525204], %r1266;
	st.global.u32 	[%rd36+525208], %r1267;
	st.global.u32 	[%rd36+525212], %r1268;
	st.global.u32 	[%rd36+525216], %r1269;
	st.global.u32 	[%rd36+525220], %r1270;
	st.global.u32 	[%rd36+525224], %r1271;
	st.global.u32 	[%rd36+525228], %r1272;
	st.global.u32 	[%rd36+525232], %r1273;
	st.global.u32 	[%rd36+525236], %r1274;
	st.global.u32 	[%rd36+525240], %r1275;
	st.global.u32 	[%rd36+525244], %r1276;
	st.global.u32 	[%rd36+525248], %r1277;
	st.global.u32 	[%rd36+525252], %r1278;
	st.global.u32 	[%rd36+525256], %r1279;
	st.global.u32 	[%rd36+525260], %r1280;
	st.global.u32 	[%rd36+525264], %r1281;
	st.global.u32 	[%rd36+525268], %r1282;
	st.global.u32 	[%rd36+525272], %r1283;
	st.global.u32 	[%rd36+525276], %r1284;
	st.global.u32 	[%rd36+525280], %r1285;
	st.global.u32 	[%rd36+525284], %r1286;
	st.global.u32 	[%rd36+525288], %r1287;
	st.global.u32 	[%rd36+525292], %r1288;
	st.global.u32 	[%rd36+525296], %r1289;
	st.global.u32 	[%rd36+525300], %r1290;
	st.global.u32 	[%rd36+525304], %r1291;
	st.global.u32 	[%rd36+525308], %r1292;
	st.global.u32 	[%rd36+525312], %r1293;
	st.global.u32 	[%rd36+525316], %r1294;
	st.global.u32 	[%rd36+525320], %r1295;
	st.global.u32 	[%rd36+525324], %r1296;
	st.global.u32 	[%rd36+525328], %r1297;
	st.global.u32 	[%rd36+525332], %r1298;
	st.global.u32 	[%rd36+525336], %r1299;
	st.global.u32 	[%rd36+525340], %r1300;
	st.global.u32 	[%rd36+525344], %r1301;
	st.global.u32 	[%rd36+525348], %r1302;
	st.global.u32 	[%rd36+525352], %r1303;
	st.global.u32 	[%rd36+525356], %r1304;
	st.global.u32 	[%rd36+525360], %r1305;
	st.global.u32 	[%rd36+525364], %r1306;
	st.global.u32 	[%rd36+525368], %r1307;
	st.global.u32 	[%rd36+525372], %r1308;
	st.global.u32 	[%rd36+525376], %r1309;
	st.global.u32 	[%rd36+525380], %r1310;
	st.global.u32 	[%rd36+525384], %r1311;
	st.global.u32 	[%rd36+525388], %r1312;
	st.global.u32 	[%rd36+525392], %r1313;
	st.global.u32 	[%rd36+525396], %r1314;
	st.global.u32 	[%rd36+525400], %r1315;
	st.global.u32 	[%rd36+525404], %r1316;
	st.global.u32 	[%rd36+525408], %r1317;
	st.global.u32 	[%rd36+525412], %r1318;
	st.global.u32 	[%rd36+525416], %r1319;
	st.global.u32 	[%rd36+525420], %r1320;
	st.global.u32 	[%rd36+525424], %r1321;
	st.global.u32 	[%rd36+525428], %r1322;
	st.global.u32 	[%rd36+525432], %r1323;
	st.global.u32 	[%rd36+525436], %r1324;
	st.global.u32 	[%rd36+525440], %r1325;
	st.global.u32 	[%rd36+525444], %r1326;
	st.global.u32 	[%rd36+525448], %r1327;
	st.global.u32 	[%rd36+525452], %r1328;
	st.global.u32 	[%rd36+525456], %r1329;
	st.global.u32 	[%rd36+525460], %r1330;
	st.global.u32 	[%rd36+525464], %r1331;
	st.global.u32 	[%rd36+525468], %r1332;
	st.global.u32 	[%rd36+525472], %r1333;
	st.global.u32 	[%rd36+525476], %r1334;
	st.global.u32 	[%rd36+525480], %r1335;
	st.global.u32 	[%rd36+525484], %r1336;
	st.global.u32 	[%rd36+525488], %r1337;
	st.global.u32 	[%rd36+525492], %r1338;
	st.global.u32 	[%rd36+525496], %r1339;
	st.global.u32 	[%rd36+525500], %r1340;
	st.global.u32 	[%rd36+525504], %r1341;
	st.global.u32 	[%rd36+525508], %r1342;
	st.global.u32 	[%rd36+525512], %r1343;
	st.global.u32 	[%rd36+525516], %r1344;
	st.global.u32 	[%rd36+525520], %r1345;
	st.global.u32 	[%rd36+525524], %r1346;
	st.global.u32 	[%rd36+525528], %r1347;
	st.global.u32 	[%rd36+525532], %r1348;
	st.global.u32 	[%rd36+525536], %r1349;
	st.global.u32 	[%rd36+525540], %r1350;
	st.global.u32 	[%rd36+525544], %r1351;
	st.global.u32 	[%rd36+525548], %r1352;
	st.global.u32 	[%rd36+525552], %r1353;
	st.global.u32 	[%rd36+525556], %r1354;
	st.global.u32 	[%rd36+525560], %r1355;
	st.global.u32 	[%rd36+525564], %r1356;
	st.global.u32 	[%rd36+525568], %r1357;
	st.global.u32 	[%rd36+525572], %r1358;
	st.global.u32 	[%rd36+525576], %r1359;
	st.global.u32 	[%rd36+525580], %r1360;
	st.global.u32 	[%rd36+525584], %r1361;
	st.global.u32 	[%rd36+525588], %r1362;
	st.global.u32 	[%rd36+525592], %r1363;
	st.global.u32 	[%rd36+525596], %r1364;
	st.global.u32 	[%rd36+525600], %r1365;
	st.global.u32 	[%rd36+525604], %r1366;
	st.global.u32 	[%rd36+525608], %r1367;
	st.global.u32 	[%rd36+525612], %r1368;
	st.global.u32 	[%rd36+525616], %r1369;
	st.global.u32 	[%rd36+525620], %r1370;
	st.global.u32 	[%rd36+525624], %r1371;
	st.global.u32 	[%rd36+525628], %r1372;
	st.global.u32 	[%rd36+525632], %r1373;
	st.global.u32 	[%rd36+525636], %r1374;
	st.global.u32 	[%rd36+525640], %r1375;
	st.global.u32 	[%rd36+525644], %r1376;
	st.global.u32 	[%rd36+525648], %r1377;
	st.global.u32 	[%rd36+525652], %r1378;
	st.global.u32 	[%rd36+525656], %r1379;
	st.global.u32 	[%rd36+525660], %r1380;
	st.global.u32 	[%rd36+525664], %r1381;
	st.global.u32 	[%rd36+525668], %r1382;
	st.global.u32 	[%rd36+525672], %r1383;
	st.global.u32 	[%rd36+525676], %r1384;
	st.global.u32 	[%rd36+525680], %r1385;
	st.global.u32 	[%rd36+525684], %r1386;
	st.global.u32 	[%rd36+525688], %r1387;
	st.global.u32 	[%rd36+525692], %r1388;
	st.global.u32 	[%rd36+525696], %r1389;
	st.global.u32 	[%rd36+525700], %r1390;
	st.global.u32 	[%rd36+525704], %r1391;
	st.global.u32 	[%rd36+525708], %r1392;
	st.global.u32 	[%rd36+525712], %r1393;
	st.global.u32 	[%rd36+525716], %r1394;
	st.global.u32 	[%rd36+525720], %r1395;
	st.global.u32 	[%rd36+525724], %r1396;
	st.global.u32 	[%rd36+525728], %r1397;
	st.global.u32 	[%rd36+525732], %r1398;
	st.global.u32 	[%rd36+525736], %r1399;
	st.global.u32 	[%rd36+525740], %r1400;
	st.global.u32 	[%rd36+525744], %r1401;
	st.global.u32 	[%rd36+525748], %r1402;
	st.global.u32 	[%rd36+525752], %r1403;
	st.global.u32 	[%rd36+525756], %r1404;
	st.global.u32 	[%rd36+525760], %r1405;
	st.global.u32 	[%rd36+525764], %r1406;
	st.global.u32 	[%rd36+525768], %r1407;
	st.global.u32 	[%rd36+525772], %r1408;
	st.global.u32 	[%rd36+525776], %r1409;
	st.global.u32 	[%rd36+525780], %r1410;
	st.global.u32 	[%rd36+525784], %r1411;
	st.global.u32 	[%rd36+525788], %r1412;
	st.global.u32 	[%rd36+525792], %r1413;
	st.global.u32 	[%rd36+525796], %r1414;
	st.global.u32 	[%rd36+525800], %r1415;
	st.global.u32 	[%rd36+525804], %r1416;
	st.global.u32 	[%rd36+525808], %r1417;
	st.global.u32 	[%rd36+525812], %r1418;
	st.global.u32 	[%rd36+525816], %r1419;
	st.global.u32 	[%rd36+525820], %r1420;
	st.global.u32 	[%rd36+525824], %r1421;
	st.global.u32 	[%rd36+525828], %r1422;
	st.global.u32 	[%rd36+525832], %r1423;
	st.global.u32 	[%rd36+525836], %r1424;
	st.global.u32 	[%rd36+525840], %r1425;
	st.global.u32 	[%rd36+525844], %r1426;
	st.global.u32 	[%rd36+525848], %r1427;
	st.global.u32 	[%rd36+525852], %r1428;
	st.global.u32 	[%rd36+525856], %r1429;
	st.global.u32 	[%rd36+525860], %r1430;
	st.global.u32 	[%rd36+525864], %r1431;
	st.global.u32 	[%rd36+525868], %r1432;
	st.global.u32 	[%rd36+525872], %r1433;
	st.global.u32 	[%rd36+525876], %r1434;
	st.global.u32 	[%rd36+525880], %r1435;
	st.global.u32 	[%rd36+525884], %r1436;
	st.global.u32 	[%rd36+525888], %r1437;
	st.global.u32 	[%rd36+525892], %r1438;
	st.global.u32 	[%rd36+525896], %r1439;
	st.global.u32 	[%rd36+525900], %r1440;
	st.global.u32 	[%rd36+525904], %r1441;
	st.global.u32 	[%rd36+525908], %r1442;
	st.global.u32 	[%rd36+525912], %r1443;
	st.global.u32 	[%rd36+525916], %r1444;
	st.global.u32 	[%rd36+525920], %r1445;
	st.global.u32 	[%rd36+525924], %r1446;
	st.global.u32 	[%rd36+525928], %r1447;
	st.global.u32 	[%rd36+525932], %r1448;
	st.global.u32 	[%rd36+525936], %r1449;
	st.global.u32 	[%rd36+525940], %r1450;
	st.global.u32 	[%rd36+525944], %r1451;
	st.global.u32 	[%rd36+525948], %r1452;
	st.global.u32 	[%rd36+525952], %r1453;
	st.global.u32 	[%rd36+525956], %r1454;
	st.global.u32 	[%rd36+525960], %r1455;
	st.global.u32 	[%rd36+525964], %r1456;
	st.global.u32 	[%rd36+525968], %r1457;
	st.global.u32 	[%rd36+525972], %r1458;
	st.global.u32 	[%rd36+525976], %r1459;
	st.global.u32 	[%rd36+525980], %r1460;
	st.global.u32 	[%rd36+525984], %r1461;
	st.global.u32 	[%rd36+525988], %r1462;
	st.global.u32 	[%rd36+525992], %r1463;
	st.global.u32 	[%rd36+525996], %r1464;
	st.global.u32 	[%rd36+526000], %r1465;
	st.global.u32 	[%rd36+526004], %r1466;
	st.global.u32 	[%rd36+526008], %r1467;
	st.global.u32 	[%rd36+526012], %r1468;
	st.global.u32 	[%rd36+526016], %r1469;
	st.global.u32 	[%rd36+526020], %r1470;
	st.global.u32 	[%rd36+526024], %r1471;
	st.global.u32 	[%rd36+526028], %r1472;
	st.global.u32 	[%rd36+526032], %r1473;
	st.global.u32 	[%rd36+526036], %r1474;
	st.global.u32 	[%rd36+526040], %r1475;
	st.global.u32 	[%rd36+526044], %r1476;
	st.global.u32 	[%rd36+526048], %r1477;
	st.global.u32 	[%rd36+526052], %r1478;
	st.global.u32 	[%rd36+526056], %r1479;
	st.global.u32 	[%rd36+526060], %r1480;
	st.global.u32 	[%rd36+526064], %r1481;
	st.global.u32 	[%rd36+526068], %r1482;
	st.global.u32 	[%rd36+526072], %r1483;
	st.global.u32 	[%rd36+526076], %r1484;
	st.global.u32 	[%rd36+526080], %r1485;
	st.global.u32 	[%rd36+526084], %r1486;
	st.global.u32 	[%rd36+526088], %r1487;
	st.global.u32 	[%rd36+526092], %r1488;
	st.global.u32 	[%rd36+526096], %r1489;
	st.global.u32 	[%rd36+526100], %r1490;
	st.global.u32 	[%rd36+526104], %r1491;
	st.global.u32 	[%rd36+526108], %r1492;
	st.global.u32 	[%rd36+526112], %r1493;
	st.global.u32 	[%rd36+526116], %r1494;
	st.global.u32 	[%rd36+526120], %r1495;
	st.global.u32 	[%rd36+526124], %r1496;
	st.global.u32 	[%rd36+526128], %r1497;
	st.global.u32 	[%rd36+526132], %r1498;
	st.global.u32 	[%rd36+526136], %r1499;
	st.global.u32 	[%rd36+526140], %r1500;
	st.global.u32 	[%rd36+526144], %r1501;
	st.global.u32 	[%rd36+526148], %r1502;
	st.global.u32 	[%rd36+526152], %r1503;
	st.global.u32 	[%rd36+526156], %r1504;
	st.global.u32 	[%rd36+526160], %r1505;
	st.global.u32 	[%rd36+526164], %r1506;
	st.global.u32 	[%rd36+526168], %r1507;
	st.global.u32 	[%rd36+526172], %r1508;
	st.global.u32 	[%rd36+526176], %r1509;
	st.global.u32 	[%rd36+526180], %r1510;
	st.global.u32 	[%rd36+526184], %r1511;
	st.global.u32 	[%rd36+526188], %r1512;
	st.global.u32 	[%rd36+526192], %r1513;
	st.global.u32 	[%rd36+526196], %r1514;
	st.global.u32 	[%rd36+526200], %r1515;
	st.global.u32 	[%rd36+526204], %r1516;
	st.global.u32 	[%rd36+526208], %r1517;
	st.global.u32 	[%rd36+526212], %r1518;
	st.global.u32 	[%rd36+526216], %r1519;
	st.global.u32 	[%rd36+526220], %r1520;
	st.global.u32 	[%rd36+526224], %r1521;
	st.global.u32 	[%rd36+526228], %r1522;
	st.global.u32 	[%rd36+526232], %r1523;
	st.global.u32 	[%rd36+526240], %r1525;
	st.global.u32 	[%rd36+526244], %r1526;
	st.global.u32 	[%rd36+526248], %r1527;
	st.global.u32 	[%rd36+526252], %r1528;
	st.global.u32 	[%rd36+526256], %r1529;
	st.global.u32 	[%rd36+526260], %r1530;
	st.global.u32 	[%rd36+526264], %r1531;
	st.global.u32 	[%rd36+526268], %r1532;
	st.global.u32 	[%rd36+526272], %r1533;
	st.global.u32 	[%rd36+526276], %r1534;
	st.global.u32 	[%rd36+526280], %r1535;
	st.global.u32 	[%rd36+526284], %r1536;
	st.global.u32 	[%rd36+526288], %r1537;
	st.global.u32 	[%rd36+526292], %r1538;
	st.global.u32 	[%rd36+526296], %r1539;
	st.global.u32 	[%rd36+526300], %r1540;
	st.global.u32 	[%rd36+526304], %r1541;
	st.global.u32 	[%rd36+526308], %r1542;
	st.global.u32 	[%rd36+526312], %r1543;
	st.global.u32 	[%rd36+526316], %r1544;
	st.global.u32 	[%rd36+526320], %r1545;
	st.global.u32 	[%rd36+526324], %r1546;
	st.global.u32 	[%rd36+526328], %r1547;
	st.global.u32 	[%rd36+526332], %r1548;
	st.global.u32 	[%rd36+526236], %r1524;
	bra.uni 	$L__BB2_6;
$L__BB2_2:
	ld.param.u64 	%rd37, [_ZN3cub18CUB_300001_SM_10006detail8for_each13static_kernelINS2_12policy_hub_t12policy_500_tElN6thrust24THRUST_300001_SM_1000_NS8cuda_cub20__uninitialized_fill7functorINS7_10device_ptrI5StudyEESC_EEEEvT0_T1__param_0];
	mov.u32 	%r2, %tid.x;
	shl.b32 	%r4, %r1, 9;
	cvt.u64.u32 	%rd5, %r4;
	sub.s64 	%rd6, %rd37, %rd5;
	cvt.s64.s32 	%rd7, %rd6;
	cvt.u64.u32 	%rd8, %r2;
	setp.le.s64 	%p2, %rd7, %rd8;
	@%p2 bra 	$L__BB2_4;
	mov.u64 	%rd9, %rd2;
	ld.param.u64 	%rd10, [%rd9];
	cvta.to.global.u64 	%rd11, %rd10;
	add.s64 	%rd14, %rd3, %rd8;
	shl.b64 	%rd15, %rd14, 11;
	add.s64 	%rd16, %rd11, %rd15;
	ld.param.v2.u32 	{%r7, %r8}, [%rd9+8];
	st.global.u32 	[%rd16], %r7;
	st.global.u32 	[%rd16+4], %r8;
	ld.param.v2.u32 	{%r9, %r10}, [%rd9+16];
	st.global.u32 	[%rd16+8], %r9;
	st.global.u32 	[%rd16+12], %r10;
	ld.param.v2.u32 	{%r11, %r12}, [%rd9+24];
	st.global.u32 	[%rd16+16], %r11;
	st.global.u32 	[%rd16+20], %r12;
	ld.param.v2.u32 	{%r13, %r14}, [%rd9+32];
	st.global.u32 	[%rd16+24], %r13;
	st.global.u32 	[%rd16+28], %r14;
	ld.param.v2.u32 	{%r15, %r16}, [%rd9+40];
	st.global.u32 	[%rd16+32], %r15;
	st.global.u32 	[%rd16+36], %r16;
	ld.param.v2.u32 	{%r17, %r18}, [%rd9+48];
	st.global.u32 	[%rd16+40], %r17;
	st.global.u32 	[%rd16+44], %r18;
	ld.param.v2.u32 	{%r19, %r20}, [%rd9+56];
	st.global.u32 	[%rd16+48], %r19;
	st.global.u32 	[%rd16+52], %r20;
	ld.param.v2.u32 	{%r21, %r22}, [%rd9+64];
	st.global.u32 	[%rd16+56], %r21;
	st.global.u32 	[%rd16+60], %r22;
	ld.param.v2.u32 	{%r23, %r24}, [%rd9+72];
	st.global.u32 	[%rd16+64], %r23;
	st.global.u32 	[%rd16+68], %r24;
	ld.param.v2.u32 	{%r25, %r26}, [%rd9+80];
	st.global.u32 	[%rd16+72], %r25;
	st.global.u32 	[%rd16+76], %r26;
	ld.param.v2.u32 	{%r27, %r28}, [%rd9+88];
	st.global.u32 	[%rd16+80], %r27;
	st.global.u32 	[%rd16+84], %r28;
	ld.param.v2.u32 	{%r29, %r30}, [%rd9+96];
	st.global.u32 	[%rd16+88], %r29;
	st.global.u32 	[%rd16+92], %r30;
	ld.param.v2.u32 	{%r31, %r32}, [%rd9+104];
	st.global.u32 	[%rd16+96], %r31;
	st.global.u32 	[%rd16+100], %r32;
	ld.param.v2.u32 	{%r33, %r34}, [%rd9+112];
	st.global.u32 	[%rd16+104], %r33;
	st.global.u32 	[%rd16+108], %r34;
	ld.param.v2.u32 	{%r35, %r36}, [%rd9+120];
	st.global.u32 	[%rd16+112], %r35;
	st.global.u32 	[%rd16+116], %r36;
	ld.param.v2.u32 	{%r37, %r38}, [%rd9+128];
	st.global.u32 	[%rd16+120], %r37;
	st.global.u32 	[%rd16+124], %r38;
	ld.param.v2.u32 	{%r39, %r40}, [%rd9+136];
	st.global.u32 	[%rd16+128], %r39;
	st.global.u32 	[%rd16+132], %r40;
	ld.param.v2.u32 	{%r41, %r42}, [%rd9+144];
	st.global.u32 	[%rd16+136], %r41;
	st.global.u32 	[%rd16+140], %r42;
	ld.param.v2.u32 	{%r43, %r44}, [%rd9+152];
	st.global.u32 	[%rd16+144], %r43;
	st.global.u32 	[%rd16+148], %r44;
	ld.param.v2.u32 	{%r45, %r46}, [%rd9+160];
	st.global.u32 	[%rd16+152], %r45;
	st.global.u32 	[%rd16+156], %r46;
	ld.param.v2.u32 	{%r47, %r48}, [%rd9+168];
	st.global.u32 	[%rd16+160], %r47;
	st.global.u32 	[%rd16+164], %r48;
	ld.param.v2.u32 	{%r49, %r50}, [%rd9+176];
	st.global.u32 	[%rd16+168], %r49;
	st.global.u32 	[%rd16+172], %r50;
	ld.param.v2.u32 	{%r51, %r52}, [%rd9+184];
	st.global.u32 	[%rd16+176], %r51;
	st.global.u32 	[%rd16+180], %r52;
	ld.param.v2.u32 	{%r53, %r54}, [%rd9+192];
	st.global.u32 	[%rd16+184], %r53;
	st.global.u32 	[%rd16+188], %r54;
	ld.param.v2.u32 	{%r55, %r56}, [%rd9+200];
	st.global.u32 	[%rd16+192], %r55;
	st.global.u32 	[%rd16+196], %r56;
	ld.param.v2.u32 	{%r57, %r58}, [%rd9+208];
	st.global.u32 	[%rd16+200], %r57;
	st.global.u32 	[%rd16+204], %r58;
	ld.param.v2.u32 	{%r59, %r60}, [%rd9+216];
	st.global.u32 	[%rd16+208], %r59;
	st.global.u32 	[%rd16+212], %r60;
	ld.param.v2.u32 	{%r61, %r62}, [%rd9+224];
	st.global.u32 	[%rd16+216], %r61;
	st.global.u32 	[%rd16+220], %r62;
	ld.param.v2.u32 	{%r63, %r64}, [%rd9+232];
	st.global.u32 	[%rd16+224], %r63;
	st.global.u32 	[%rd16+228], %r64;
	ld.param.v2.u32 	{%r65, %r66}, [%rd9+240];
	st.global.u32 	[%rd16+232], %r65;
	st.global.u32 	[%rd16+236], %r66;
	ld.param.v2.u32 	{%r67, %r68}, [%rd9+248];
	st.global.u32 	[%rd16+240], %r67;
	st.global.u32 	[%rd16+244], %r68;
	ld.param.v2.u32 	{%r69, %r70}, [%rd9+256];
	st.global.u32 	[%rd16+248], %r69;
	st.global.u32 	[%rd16+252], %r70;
	ld.param.v2.u32 	{%r71, %r72}, [%rd9+264];
	st.global.u32 	[%rd16+256], %r71;
	st.global.u32 	[%rd16+260], %r72;
	ld.param.v2.u32 	{%r73, %r74}, [%rd9+272];
	st.global.u32 	[%rd16+264], %r73;
	st.global.u32 	[%rd16+268], %r74;
	ld.param.v2.u32 	{%r75, %r76}, [%rd9+280];
	st.global.u32 	[%rd16+272], %r75;
	st.global.u32 	[%rd16+276], %r76;
	ld.param.v2.u32 	{%r77, %r78}, [%rd9+288];
	st.global.u32 	[%rd16+280], %r77;
	st.global.u32 	[%rd16+284], %r78;
	ld.param.v2.u32 	{%r79, %r80}, [%rd9+296];
	st.global.u32 	[%rd16+288], %r79;
	st.global.u32 	[%rd16+292], %r80;
	ld.param.v2.u32 	{%r81, %r82}, [%rd9+304];
	st.global.u32 	[%rd16+296], %r81;
	st.global.u32 	[%rd16+300], %r82;
	ld.param.v2.u32 	{%r83, %r84}, [%rd9+312];
	st.global.u32 	[%rd16+304], %r83;
	st.global.u32 	[%rd16+308], %r84;
	ld.param.v2.u32 	{%r85, %r86}, [%rd9+320];
	st.global.u32 	[%rd16+312], %r85;
	st.global.u32 	[%rd16+316], %r86;
	ld.param.v2.u32 	{%r87, %r88}, [%rd9+328];
	st.global.u32 	[%rd16+320], %r87;
	st.global.u32 	[%rd16+324], %r88;
	ld.param.v2.u32 	{%r89, %r90}, [%rd9+336];
	st.global.u32 	[%rd16+328], %r89;
	st.global.u32 	[%rd16+332], %r90;
	ld.param.v2.u32 	{%r91, %r92}, [%rd9+344];
	st.global.u32 	[%rd16+336], %r91;
	st.global.u32 	[%rd16+340], %r92;
	ld.param.v2.u32 	{%r93, %r94}, [%rd9+352];
	st.global.u32 	[%rd16+344], %r93;
	st.global.u32 	[%rd16+348], %r94;
	ld.param.v2.u32 	{%r95, %r96}, [%rd9+360];
	st.global.u32 	[%rd16+352], %r95;
	st.global.u32 	[%rd16+356], %r96;
	ld.param.v2.u32 	{%r97, %r98}, [%rd9+368];
	st.global.u32 	[%rd16+360], %r97;
	st.global.u32 	[%rd16+364], %r98;
	ld.param.v2.u32 	{%r99, %r100}, [%rd9+376];
	st.global.u32 	[%rd16+368], %r99;
	st.global.u32 	[%rd16+372], %r100;
	ld.param.v2.u32 	{%r101, %r102}, [%rd9+384];
	st.global.u32 	[%rd16+376], %r101;
	st.global.u32 	[%rd16+380], %r102;
	ld.param.v2.u32 	{%r103, %r104}, [%rd9+392];
	st.global.u32 	[%rd16+384], %r103;
	st.global.u32 	[%rd16+388], %r104;
	ld.param.v2.u32 	{%r105, %r106}, [%rd9+400];
	st.global.u32 	[%rd16+392], %r105;
	st.global.u32 	[%rd16+396], %r106;
	ld.param.v2.u32 	{%r107, %r108}, [%rd9+408];
	st.global.u32 	[%rd16+400], %r107;
	st.global.u32 	[%rd16+404], %r108;
	ld.param.v2.u32 	{%r109, %r110}, [%rd9+416];
	st.global.u32 	[%rd16+408], %r109;
	st.global.u32 	[%rd16+412], %r110;
	ld.param.v2.u32 	{%r111, %r112}, [%rd9+424];
	st.global.u32 	[%rd16+416], %r111;
	st.global.u32 	[%rd16+420], %r112;
	ld.param.v2.u32 	{%r113, %r114}, [%rd9+432];
	st.global.u32 	[%rd16+424], %r113;
	st.global.u32 	[%rd16+428], %r114;
	ld.param.v2.u32 	{%r115, %r116}, [%rd9+440];
	st.global.u32 	[%rd16+432], %r115;
	st.global.u32 	[%rd16+436], %r116;
	ld.param.v2.u32 	{%r117, %r118}, [%rd9+448];
	st.global.u32 	[%rd16+440], %r117;
	st.global.u32 	[%rd16+444], %r118;
	ld.param.v2.u32 	{%r119, %r120}, [%rd9+456];
	st.global.u32 	[%rd16+448], %r119;
	st.global.u32 	[%rd16+452], %r120;
	ld.param.v2.u32 	{%r121, %r122}, [%rd9+464];
	st.global.u32 	[%rd16+456], %r121;
	st.global.u32 	[%rd16+460], %r122;
	ld.param.v2.u32 	{%r123, %r124}, [%rd9+472];
	st.global.u32 	[%rd16+464], %r123;
	st.global.u32 	[%rd16+468], %r124;
	ld.param.v2.u32 	{%r125, %r126}, [%rd9+480];
	st.global.u32 	[%rd16+472], %r125;
	st.global.u32 	[%rd16+476], %r126;
	ld.param.v2.u32 	{%r127, %r128}, [%rd9+488];
	st.global.u32 	[%rd16+480], %r127;
	st.global.u32 	[%rd16+484], %r128;
	ld.param.v2.u32 	{%r129, %r130}, [%rd9+496];
	st.global.u32 	[%rd16+488], %r129;
	st.global.u32 	[%rd16+492], %r130;
	ld.param.v2.u32 	{%r131, %r132}, [%rd9+504];
	st.global.u32 	[%rd16+496], %r131;
	st.global.u32 	[%rd16+500], %r132;
	ld.param.v2.u32 	{%r133, %r134}, [%rd9+512];
	st.global.u32 	[%rd16+504], %r133;
	st.global.u32 	[%rd16+508], %r134;
	ld.param.v2.u32 	{%r135, %r136}, [%rd9+520];
	st.global.u32 	[%rd16+512], %r135;
	st.global.u32 	[%rd16+516], %r136;
	ld.param.v2.u32 	{%r137, %r138}, [%rd9+528];
	st.global.u32 	[%rd16+520], %r137;
	st.global.u32 	[%rd16+524], %r138;
	ld.param.v2.u32 	{%r139, %r140}, [%rd9+536];
	st.global.u32 	[%rd16+528], %r139;
	st.global.u32 	[%rd16+532], %r140;
	ld.param.v2.u32 	{%r141, %r142}, [%rd9+544];
	st.global.u32 	[%rd16+536], %r141;
	st.global.u32 	[%rd16+540], %r142;
	ld.param.v2.u32 	{%r143, %r144}, [%rd9+552];
	st.global.u32 	[%rd16+544], %r143;
	st.global.u32 	[%rd16+548], %r144;
	ld.param.v2.u32 	{%r145, %r146}, [%rd9+560];
	st.global.u32 	[%rd16+552], %r145;
	st.global.u32 	[%rd16+556], %r146;
	ld.param.v2.u32 	{%r147, %r148}, [%rd9+568];
	st.global.u32 	[%rd16+560], %r147;
	st.global.u32 	[%rd16+564], %r148;
	ld.param.v2.u32 	{%r149, %r150}, [%rd9+576];
	st.global.u32 	[%rd16+568], %r149;
	st.global.u32 	[%rd16+572], %r150;
	ld.param.v2.u32 	{%r151, %r152}, [%rd9+584];
	st.global.u32 	[%rd16+576], %r151;
	st.global.u32 	[%rd16+580], %r152;
	ld.param.v2.u32 	{%r153, %r154}, [%rd9+592];
	st.global.u32 	[%rd16+584], %r153;
	st.global.u32 	[%rd16+588], %r154;
	ld.param.v2.u32 	{%r155, %r156}, [%rd9+600];
	st.global.u32 	[%rd16+592], %r155;
	st.global.u32 	[%rd16+596], %r156;
	ld.param.v2.u32 	{%r157, %r158}, [%rd9+608];
	st.global.u32 	[%rd16+600], %r157;
	st.global.u32 	[%rd16+604], %r158;
	ld.param.v2.u32 	{%r159, %r160}, [%rd9+616];
	st.global.u32 	[%rd16+608], %r159;
	st.global.u32 	[%rd16+612], %r160;
	ld.param.v2.u32 	{%r161, %r162}, [%rd9+624];
	st.global.u32 	[%rd16+616], %r161;
	st.global.u32 	[%rd16+620], %r162;
	ld.param.v2.u32 	{%r163, %r164}, [%rd9+632];
	st.global.u32 	[%rd16+624], %r163;
	st.global.u32 	[%rd16+628], %r164;
	ld.param.v2.u32 	{%r165, %r166}, [%rd9+640];
	st.global.u32 	[%rd16+632], %r165;
	st.global.u32 	[%rd16+636], %r166;
	ld.param.v2.u32 	{%r167, %r168}, [%rd9+648];
	st.global.u32 	[%rd16+640], %r167;
	st.global.u32 	[%rd16+644], %r168;
	ld.param.v2.u32 	{%r169, %r170}, [%rd9+656];
	st.global.u32 	[%rd16+648], %r169;
	st.global.u32 	[%rd16+652], %r170;
	ld.param.v2.u32 	{%r171, %r172}, [%rd9+664];
	st.global.u32 	[%rd16+656], %r171;
	st.global.u32 	[%rd16+660], %r172;
	ld.param.v2.u32 	{%r173, %r174}, [%rd9+672];
	st.global.u32 	[%rd16+664], %r173;
	st.global.u32 	[%rd16+668], %r174;
	ld.param.v2.u32 	{%r175, %r176}, [%rd9+680];
	st.global.u32 	[%rd16+672], %r175;
	st.global.u32 	[%rd16+676], %r176;
	ld.param.v2.u32 	{%r177, %r178}, [%rd9+688];
	st.global.u32 	[%rd16+680], %r177;
	st.global.u32 	[%rd16+684], %r178;
	ld.param.v2.u32 	{%r179, %r180}, [%rd9+696];
	st.global.u32 	[%rd16+688], %r179;
	st.global.u32 	[%rd16+692], %r180;
	ld.param.v2.u32 	{%r181, %r182}, [%rd9+704];
	st.global.u32 	[%rd16+696], %r181;
	st.global.u32 	[%rd16+700], %r182;
	ld.param.v2.u32 	{%r183, %r184}, [%rd9+712];
	st.global.u32 	[%rd16+704], %r183;
	st.global.u32 	[%rd16+708], %r184;
	ld.param.v2.u32 	{%r185, %r186}, [%rd9+720];
	st.global.u32 	[%rd16+712], %r185;
	st.global.u32 	[%rd16+716], %r186;
	ld.param.v2.u32 	{%r187, %r188}, [%rd9+728];
	st.global.u32 	[%rd16+720], %r187;
	st.global.u32 	[%rd16+724], %r188;
	ld.param.v2.u32 	{%r189, %r190}, [%rd9+736];
	st.global.u32 	[%rd16+728], %r189;
	st.global.u32 	[%rd16+732], %r190;
	ld.param.v2.u32 	{%r191, %r192}, [%rd9+744];
	st.global.u32 	[%rd16+736], %r191;
	st.global.u32 	[%rd16+740], %r192;
	ld.param.v2.u32 	{%r193, %r194}, [%rd9+752];
	st.global.u32 	[%rd16+744], %r193;
	st.global.u32 	[%rd16+748], %r194;
	ld.param.v2.u32 	{%r195, %r196}, [%rd9+760];
	st.global.u32 	[%rd16+752], %r195;
	st.global.u32 	[%rd16+756], %r196;
	ld.param.v2.u32 	{%r197, %r198}, [%rd9+768];
	st.global.u32 	[%rd16+760], %r197;
	st.global.u32 	[%rd16+764], %r198;
	ld.param.v2.u32 	{%r199, %r200}, [%rd9+776];
	st.global.u32 	[%rd16+768], %r199;
	st.global.u32 	[%rd16+772], %r200;
	ld.param.v2.u32 	{%r201, %r202}, [%rd9+784];
	st.global.u32 	[%rd16+776], %r201;
	st.global.u32 	[%rd16+780], %r202;
	ld.param.v2.u32 	{%r203, %r204}, [%rd9+792];
	st.global.u32 	[%rd16+784], %r203;
	st.global.u32 	[%rd16+788], %r204;
	ld.param.v2.u32 	{%r205, %r206}, [%rd9+800];
	st.global.u32 	[%rd16+792], %r205;
	st.global.u32 	[%rd16+796], %r206;
	ld.param.v2.u32 	{%r207, %r208}, [%rd9+808];
	st.global.u32 	[%rd16+800], %r207;
	st.global.u32 	[%rd16+804], %r208;
	ld.param.v2.u32 	{%r209, %r210}, [%rd9+816];
	st.global.u32 	[%rd16+808], %r209;
	st.global.u32 	[%rd16+812], %r210;
	ld.param.v2.u32 	{%r211, %r212}, [%rd9+824];
	st.global.u32 	[%rd16+816], %r211;
	st.global.u32 	[%rd16+820], %r212;
	ld.param.v2.u32 	{%r213, %r214}, [%rd9+832];
	st.global.u32 	[%rd16+824], %r213;
	st.global.u32 	[%rd16+828], %r214;
	ld.param.v2.u32 	{%r215, %r216}, [%rd9+840];
	st.global.u32 	[%rd16+832], %r215;
	st.global.u32 	[%rd16+836], %r216;
	ld.param.v2.u32 	{%r217, %r218}, [%rd9+848];
	st.global.u32 	[%rd16+840], %r217;
	st.global.u32 	[%rd16+844], %r218;
	ld.param.v2.u32 	{%r219, %r220}, [%rd9+856];
	st.global.u32 	[%rd16+848], %r219;
	st.global.u32 	[%rd16+852], %r220;
	ld.param.v2.u32 	{%r221, %r222}, [%rd9+864];
	st.global.u32 	[%rd16+856], %r221;
	st.global.u32 	[%rd16+860], %r222;
	ld.param.v2.u32 	{%r223, %r224}, [%rd9+872];
	st.global.u32 	[%rd16+864], %r223;
	st.global.u32 	[%rd16+868], %r224;
	ld.param.v2.u32 	{%r225, %r226}, [%rd9+880];
	st.global.u32 	[%rd16+872], %r225;
	st.global.u32 	[%rd16+876], %r226;
	ld.param.v2.u32 	{%r227, %r228}, [%rd9+888];
	st.global.u32 	[%rd16+880], %r227;
	st.global.u32 	[%rd16+884], %r228;
	ld.param.v2.u32 	{%r229, %r230}, [%rd9+896];
	st.global.u32 	[%rd16+888], %r229;
	st.global.u32 	[%rd16+892], %r230;
	ld.param.v2.u32 	{%r231, %r232}, [%rd9+904];
	st.global.u32 	[%rd16+896], %r231;
	st.global.u32 	[%rd16+900], %r232;
	ld.param.v2.u32 	{%r233, %r234}, [%rd9+912];
	st.global.u32 	[%rd16+904], %r233;
	st.global.u32 	[%rd16+908], %r234;
	ld.param.v2.u32 	{%r235, %r236}, [%rd9+920];
	st.global.u32 	[%rd16+912], %r235;
	st.global.u32 	[%rd16+916], %r236;
	ld.param.v2.u32 	{%r237, %r238}, [%rd9+928];
	st.global.u32 	[%rd16+920], %r237;
	st.global.u32 	[%rd16+924], %r238;
	ld.param.v2.u32 	{%r239, %r240}, [%rd9+936];
	st.global.u32 	[%rd16+928], %r239;
	st.global.u32 	[%rd16+932], %r240;
	ld.param.v2.u32 	{%r241, %r242}, [%rd9+944];
	st.global.u32 	[%rd16+936], %r241;
	st.global.u32 	[%rd16+940], %r242;
	ld.param.v2.u32 	{%r243, %r244}, [%rd9+952];
	st.global.u32 	[%rd16+944], %r243;
	st.global.u32 	[%rd16+948], %r244;
	ld.param.v2.u32 	{%r245, %r246}, [%rd9+960];
	st.global.u32 	[%rd16+952], %r245;
	st.global.u32 	[%rd16+956], %r246;
	ld.param.v2.u32 	{%r247, %r248}, [%rd9+968];
	st.global.u32 	[%rd16+960], %r247;
	st.global.u32 	[%rd16+964], %r248;
	ld.param.v2.u32 	{%r249, %r250}, [%rd9+976];
	st.global.u32 	[%rd16+968], %r249;
	st.global.u32 	[%rd16+972], %r250;
	ld.param.v2.u32 	{%r251, %r252}, [%rd9+984];
	st.global.u32 	[%rd16+976], %r251;
	st.global.u32 	[%rd16+980], %r252;
	ld.param.v2.u32 	{%r253, %r254}, [%rd9+992];
	st.global.u32 	[%rd16+984], %r253;
	st.global.u32 	[%rd16+988], %r254;
	ld.param.v2.u32 	{%r255, %r256}, [%rd9+1000];
	st.global.u32 	[%rd16+992], %r255;
	st.global.u32 	[%rd16+996], %r256;
	ld.param.v2.u32 	{%r257, %r258}, [%rd9+1008];
	st.global.u32 	[%rd16+1000], %r257;
	st.global.u32 	[%rd16+1004], %r258;
	ld.param.v2.u32 	{%r259, %r260}, [%rd9+1016];
	st.global.u32 	[%rd16+1008], %r259;
	st.global.u32 	[%rd16+1012], %r260;
	ld.param.v2.u32 	{%r261, %r262}, [%rd9+1024];
	st.global.u32 	[%rd16+1016], %r261;
	st.global.u32 	[%rd16+1020], %r262;
	ld.param.v2.u32 	{%r263, %r264}, [%rd9+1032];
	st.global.u32 	[%rd16+1024], %r263;
	st.global.u32 	[%rd16+1028], %r264;
	ld.param.v2.u32 	{%r265, %r266}, [%rd9+1040];
	st.global.u32 	[%rd16+1032], %r265;
	st.global.u32 	[%rd16+1036], %r266;
	ld.param.v2.u32 	{%r267, %r268}, [%rd9+1048];
	st.global.u32 	[%rd16+1040], %r267;
	st.global.u32 	[%rd16+1044], %r268;
	ld.param.v2.u32 	{%r269, %r270}, [%rd9+1056];
	st.global.u32 	[%rd16+1048], %r269;
	st.global.u32 	[%rd16+1052], %r270;
	ld.param.v2.u32 	{%r271, %r272}, [%rd9+1064];
	st.global.u32 	[%rd16+1056], %r271;
	st.global.u32 	[%rd16+1060], %r272;
	ld.param.v2.u32 	{%r273, %r274}, [%rd9+1072];
	st.global.u32 	[%rd16+1064], %r273;
	st.global.u32 	[%rd16+1068], %r274;
	ld.param.v2.u32 	{%r275, %r276}, [%rd9+1080];
	st.global.u32 	[%rd16+1072], %r275;
	st.global.u32 	[%rd16+1076], %r276;
	ld.param.v2.u32 	{%r277, %r278}, [%rd9+1088];
	st.global.u32 	[%rd16+1080], %r277;
	st.global.u32 	[%rd16+1084], %r278;
	ld.param.v2.u32 	{%r279, %r280}, [%rd9+1096];
	st.global.u32 	[%rd16+1088], %r279;
	st.global.u32 	[%rd16+1092], %r280;
	ld.param.v2.u32 	{%r281, %r282}, [%rd9+1104];
	st.global.u32 	[%rd16+1096], %r281;
	st.global.u32 	[%rd16+1100], %r282;
	ld.param.v2.u32 	{%r283, %r284}, [%rd9+1112];
	st.global.u32 	[%rd16+1104], %r283;
	st.global.u32 	[%rd16+1108], %r284;
	ld.param.v2.u32 	{%r285, %r286}, [%rd9+1120];
	st.global.u32 	[%rd16+1112], %r285;
	st.global.u32 	[%rd16+1116], %r286;
	ld.param.v2.u32 	{%r287, %r288}, [%rd9+1128];
	st.global.u32 	[%rd16+1120], %r287;
	st.global.u32 	[%rd16+1124], %r288;
	ld.param.v2.u32 	{%r289, %r290}, [%rd9+1136];
	st.global.u32 	[%rd16+1128], %r289;
	st.global.u32 	[%rd16+1132], %r290;
	ld.param.v2.u32 	{%r291, %r292}, [%rd9+1144];
	st.global.u32 	[%rd16+1136], %r291;
	st.global.u32 	[%rd16+1140], %r292;
	ld.param.v2.u32 	{%r293, %r294}, [%rd9+1152];
	st.global.u32 	[%rd16+1144], %r293;
	st.global.u32 	[%rd16+1148], %r294;
	ld.param.v2.u32 	{%r295, %r296}, [%rd9+1160];
	st.global.u32 	[%rd16+1152], %r295;
	st.global.u32 	[%rd16+1156], %r296;
	ld.param.v2.u32 	{%r297, %r298}, [%rd9+1168];
	st.global.u32 	[%rd16+1160], %r297;
	st.global.u32 	[%rd16+1164], %r298;
	ld.param.v2.u32 	{%r299, %r300}, [%rd9+1176];
	st.global.u32 	[%rd16+1168], %r299;
	st.global.u32 	[%rd16+1172], %r300;
	ld.param.v2.u32 	{%r301, %r302}, [%rd9+1184];
	st.global.u32 	[%rd16+1176], %r301;
	st.global.u32 	[%rd16+1180], %r302;
	ld.param.v2.u32 	{%r303, %r304}, [%rd9+1192];
	st.global.u32 	[%rd16+1184], %r303;
	st.global.u32 	[%rd16+1188], %r304;
	ld.param.v2.u32 	{%r305, %r306}, [%rd9+1200];
	st.global.u32 	[%rd16+1192], %r305;
	st.global.u32 	[%rd16+1196], %r306;
	ld.param.v2.u32 	{%r307, %r308}, [%rd9+1208];
	st.global.u32 	[%rd16+1200], %r307;
	st.global.u32 	[%rd16+1204], %r308;
	ld.param.v2.u32 	{%r309, %r310}, [%rd9+1216];
	st.global.u32 	[%rd16+1208], %r309;
	st.global.u32 	[%rd16+1212], %r310;
	ld.param.v2.u32 	{%r311, %r312}, [%rd9+1224];
	st.global.u32 	[%rd16+1216], %r311;
	st.global.u32 	[%rd16+1220], %r312;
	ld.param.v2.u32 	{%r313, %r314}, [%rd9+1232];
	st.global.u32 	[%rd16+1224], %r313;
	st.global.u32 	[%rd16+1228], %r314;
	ld.param.v2.u32 	{%r315, %r316}, [%rd9+1240];
	st.global.u32 	[%rd16+1232], %r315;
	st.global.u32 	[%rd16+1236], %r316;
	ld.param.v2.u32 	{%r317, %r318}, [%rd9+1248];
	st.global.u32 	[%rd16+1240], %r317;
	st.global.u32 	[%rd16+1244], %r318;
	ld.param.v2.u32 	{%r319, %r320}, [%rd9+1256];
	st.global.u32 	[%rd16+1248], %r319;
	st.global.u32 	[%rd16+1252], %r320;
	ld.param.v2.u32 	{%r321, %r322}, [%rd9+1264];
	st.global.u32 	[%rd16+1256], %r321;
	st.global.u32 	[%rd16+1260], %r322;
	ld.param.v2.u32 	{%r323, %r324}, [%rd9+1272];
	st.global.u32 	[%rd16+1264], %r323;
	st.global.u32 	[%rd16+1268], %r324;
	ld.param.v2.u32 	{%r325, %r326}, [%rd9+1280];
	st.global.u32 	[%rd16+1272], %r325;
	st.global.u32 	[%rd16+1276], %r326;
	ld.param.v2.u32 	{%r327, %r328}, [%rd9+1288];
	st.global.u32 	[%rd16+1280], %r327;
	st.global.u32 	[%rd16+1284], %r328;
	ld.param.v2.u32 	{%r329, %r330}, [%rd9+1296];
	st.global.u32 	[%rd16+1288], %r329;
	st.global.u32 	[%rd16+1292], %r330;
	ld.param.v2.u32 	{%r331, %r332}, [%rd9+1304];
	st.global.u32 	[%rd16+1296], %r331;
	st.global.u32 	[%rd16+1300], %r332;
	ld.param.v2.u32 	{%r333, %r334}, [%rd9+1312];
	st.global.u32 	[%rd16+1304], %r333;
	st.global.u32 	[%rd16+1308], %r334;
	ld.param.v2.u32 	{%r335, %r336}, [%rd9+1320];
	st.global.u32 	[%rd16+1312], %r335;
	st.global.u32 	[%rd16+1316], %r336;
	ld.param.v2.u32 	{%r337, %r338}, [%rd9+1328];
	st.global.u32 	[%rd16+1320], %r337;
	st.global.u32 	[%rd16+1324], %r338;
	ld.param.v2.u32 	{%r339, %r340}, [%rd9+1336];
	st.global.u32 	[%rd16+1328], %r339;
	st.global.u32 	[%rd16+1332], %r340;
	ld.param.v2.u32 	{%r341, %r342}, [%rd9+1344];
	st.global.u32 	[%rd16+1336], %r341;
	st.global.u32 	[%rd16+1340], %r342;
	ld.param.v2.u32 	{%r343, %r344}, [%rd9+1352];
	st.global.u32 	[%rd16+1344], %r343;
	st.global.u32 	[%rd16+1348], %r344;
	ld.param.v2.u32 	{%r345, %r346}, [%rd9+1360];
	st.global.u32 	[%rd16+1352], %r345;
	st.global.u32 	[%rd16+1356], %r346;
	ld.param.v2.u32 	{%r347, %r348}, [%rd9+1368];
	st.global.u32 	[%rd16+1360], %r347;
	st.global.u32 	[%rd16+1364], %r348;
	ld.param.v2.u32 	{%r349, %r350}, [%rd9+1376];
	st.global.u32 	[%rd16+1368], %r349;
	st.global.u32 	[%rd16+1372], %r350;
	ld.param.v2.u32 	{%r351, %r352}, [%rd9+1384];
	st.global.u32 	[%rd16+1376], %r351;
	st.global.u32 	[%rd16+1380], %r352;
	ld.param.v2.u32 	{%r353, %r354}, [%rd9+1392];
	st.global.u32 	[%rd16+1384], %r353;
	st.global.u32 	[%rd16+1388], %r354;
	ld.param.v2.u32 	{%r355, %r356}, [%rd9+1400];
	st.global.u32 	[%rd16+1392], %r355;
	st.global.u32 	[%rd16+1396], %r356;
	ld.param.v2.u32 	{%r357, %r358}, [%rd9+1408];
	st.global.u32 	[%rd16+1400], %r357;
	st.global.u32 	[%rd16+1404], %r358;
	ld.param.v2.u32 	{%r359, %r360}, [%rd9+1416];
	st.global.u32 	[%rd16+1408], %r359;
	st.global.u32 	[%rd16+1412], %r360;
	ld.param.v2.u32 	{%r361, %r362}, [%rd9+1424];
	st.global.u32 	[%rd16+1416], %r361;
	st.global.u32 	[%rd16+1420], %r362;
	ld.param.v2.u32 	{%r363, %r364}, [%rd9+1432];
	st.global.u32 	[%rd16+1424], %r363;
	st.global.u32 	[%rd16+1428], %r364;
	ld.param.v2.u32 	{%r365, %r366}, [%rd9+1440];
	st.global.u32 	[%rd16+1432], %r365;
	st.global.u32 	[%rd16+1436], %r366;
	ld.param.v2.u32 	{%r367, %r368}, [%rd9+1448];
	st.global.u32 	[%rd16+1440], %r367;
	st.global.u32 	[%rd16+1444], %r368;
	ld.param.v2.u32 	{%r369, %r370}, [%rd9+1456];
	st.global.u32 	[%rd16+1448], %r369;
	st.global.u32 	[%rd16+1452], %r370;
	ld.param.v2.u32 	{%r371, %r372}, [%rd9+1464];
	st.global.u32 	[%rd16+1456], %r371;
	st.global.u32 	[%rd16+1460], %r372;
	ld.param.v2.u32 	{%r373, %r374}, [%rd9+1472];
	st.global.u32 	[%rd16+1464], %r373;
	st.global.u32 	[%rd16+1468], %r374;
	ld.param.v2.u32 	{%r375, %r376}, [%rd9+1480];
	st.global.u32 	[%rd16+1472], %r375;
	st.global.u32 	[%rd16+1476], %r376;
	ld.param.v2.u32 	{%r377, %r378}, [%rd9+1488];
	st.global.u32 	[%rd16+1480], %r377;
	st.global.u32 	[%rd16+1484], %r378;
	ld.param.v2.u32 	{%r379, %r380}, [%rd9+1496];
	st.global.u32 	[%rd16+1488], %r379;
	st.global.u32 	[%rd16+1492], %r380;
	ld.param.v2.u32 	{%r381, %r382}, [%rd9+1504];
	st.global.u32 	[%rd16+1496], %r381;
	st.global.u32 	[%rd16+1500], %r382;
	ld.param.v2.u32 	{%r383, %r384}, [%rd9+1512];
	st.global.u32 	[%rd16+1504], %r383;
	st.global.u32 	[%rd16+1508], %r384;
	ld.param.v2.u32 	{%r385, %r386}, [%rd9+1520];
	st.global.u32 	[%rd16+1512], %r385;
	st.global.u32 	[%rd16+1516], %r386;
	ld.param.v2.u32 	{%r387, %r388}, [%rd9+1528];
	st.global.u32 	[%rd16+1520], %r387;
	st.global.u32 	[%rd16+1524], %r388;
	ld.param.v2.u32 	{%r389, %r390}, [%rd9+1536];
	st.global.u32 	[%rd16+1528], %r389;
	st.global.u32 	[%rd16+1532], %r390;
	ld.param.v2.u32 	{%r391, %r392}, [%rd9+1544];
	st.global.u32 	[%rd16+1536], %r391;
	st.global.u32 	[%rd16+1540], %r392;
	ld.param.v2.u32 	{%r393, %r394}, [%rd9+1552];
	st.global.u32 	[%rd16+1544], %r393;
	st.global.u32 	[%rd16+1548], %r394;
	ld.param.v2.u32 	{%r395, %r396}, [%rd9+1560];
	st.global.u32 	[%rd16+1552], %r395;
	st.global.u32 	[%rd16+1556], %r396;
	ld.param.v2.u32 	{%r397, %r398}, [%rd9+1568];
	st.global.u32 	[%rd16+1560], %r397;
	st.global.u32 	[%rd16+1564], %r398;
	ld.param.v2.u32 	{%r399, %r400}, [%rd9+1576];
	st.global.u32 	[%rd16+1568], %r399;
	st.global.u32 	[%rd16+1572], %r400;
	ld.param.v2.u32 	{%r401, %r402}, [%rd9+1584];
	st.global.u32 	[%rd16+1576], %r401;
	st.global.u32 	[%rd16+1580], %r402;
	ld.param.v2.u32 	{%r403, %r404}, [%rd9+1592];
	st.global.u32 	[%rd16+1584], %r403;
	st.global.u32 	[%rd16+1588], %r404;
	ld.param.v2.u32 	{%r405, %r406}, [%rd9+1600];
	st.global.u32 	[%rd16+1592], %r405;
	st.global.u32 	[%rd16+1596], %r406;
	ld.param.v2.u32 	{%r407, %r408}, [%rd9+1608];
	st.global.u32 	[%rd16+1600], %r407;
	st.global.u32 	[%rd16+1604], %r408;
	ld.param.v2.u32 	{%r409, %r410}, [%rd9+1616];
	st.global.u32 	[%rd16+1608], %r409;
	st.global.u32 	[%rd16+1612], %r410;
	ld.param.v2.u32 	{%r411, %r412}, [%rd9+1624];
	st.global.u32 	[%rd16+1616], %r411;
	st.global.u32 	[%rd16+1620], %r412;
	ld.param.v2.u32 	{%r413, %r414}, [%rd9+1632];
	st.global.u32 	[%rd16+1624], %r413;
	st.global.u32 	[%rd16+1628], %r414;
	ld.param.v2.u32 	{%r415, %r416}, [%rd9+1640];
	st.global.u32 	[%rd16+1632], %r415;
	st.global.u32 	[%rd16+1636], %r416;
	ld.param.v2.u32 	{%r417, %r418}, [%rd9+1648];
	st.global.u32 	[%rd16+1640], %r417;
	st.global.u32 	[%rd16+1644], %r418;
	ld.param.v2.u32 	{%r419, %r420}, [%rd9+1656];
	st.global.u32 	[%rd16+1648], %r419;
	st.global.u32 	[%rd16+1652], %r420;
	ld.param.v2.u32 	{%r421, %r422}, [%rd9+1664];
	st.global.u32 	[%rd16+1656], %r421;
	st.global.u32 	[%rd16+1660], %r422;
	ld.param.v2.u32 	{%r423, %r424}, [%rd9+1672];
	st.global.u32 	[%rd16+1664], %r423;
	st.global.u32 	[%rd16+1668], %r424;
	ld.param.v2.u32 	{%r425, %r426}, [%rd9+1680];
	st.global.u32 	[%rd16+1672], %r425;
	st.global.u32 	[%rd16+1676], %r426;
	ld.param.v2.u32 	{%r427, %r428}, [%rd9+1688];
	st.global.u32 	[%rd16+1680], %r427;
	st.global.u32 	[%rd16+1684], %r428;
	ld.param.v2.u32 	{%r429, %r430}, [%rd9+1696];
	st.global.u32 	[%rd16+1688], %r429;
	st.global.u32 	[%rd16+1692], %r430;
	ld.param.v2.u32 	{%r431, %r432}, [%rd9+1704];
	st.global.u32 	[%rd16+1696], %r431;
	st.global.u32 	[%rd16+1700], %r432;
	ld.param.v2.u32 	{%r433, %r434}, [%rd9+1712];
	st.global.u32 	[%rd16+1704], %r433;
	st.global.u32 	[%rd16+1708], %r434;
	ld.param.v2.u32 	{%r435, %r436}, [%rd9+1720];
	st.global.u32 	[%rd16+1712], %r435;
	st.global.u32 	[%rd16+1716], %r436;
	ld.param.v2.u32 	{%r437, %r438}, [%rd9+1728];
	st.global.u32 	[%rd16+1720], %r437;
	st.global.u32 	[%rd16+1724], %r438;
	ld.param.v2.u32 	{%r439, %r440}, [%rd9+1736];
	st.global.u32 	[%rd16+1728], %r439;
	st.global.u32 	[%rd16+1732], %r440;
	ld.param.v2.u32 	{%r441, %r442}, [%rd9+1744];
	st.global.u32 	[%rd16+1736], %r441;
	st.global.u32 	[%rd16+1740], %r442;
	ld.param.v2.u32 	{%r443, %r444}, [%rd9+1752];
	st.global.u32 	[%rd16+1744], %r443;
	st.global.u32 	[%rd16+1748], %r444;
	ld.param.v2.u32 	{%r445, %r446}, [%rd9+1760];
	st.global.u32 	[%rd16+1752], %r445;
	st.global.u32 	[%rd16+1756], %r446;
	ld.param.v2.u32 	{%r447, %r448}, [%rd9+1768];
	st.global.u32 	[%rd16+1760], %r447;
	st.global.u32 	[%rd16+1764], %r448;
	ld.param.v2.u32 	{%r449, %r450}, [%rd9+1776];
	st.global.u32 	[%rd16+1768], %r449;
	st.global.u32 	[%rd16+1772], %r450;
	ld.param.v2.u32 	{%r451, %r452}, [%rd9+1784];
	st.global.u32 	[%rd16+1776], %r451;
	st.global.u32 	[%rd16+1780], %r452;
	ld.param.v2.u32 	{%r453, %r454}, [%rd9+1792];
	st.global.u32 	[%rd16+1784], %r453;
	st.global.u32 	[%rd16+1788], %r454;
	ld.param.v2.u32 	{%r455, %r456}, [%rd9+1800];
	st.global.u32 	[%rd16+1792], %r455;
	st.global.u32 	[%rd16+1796], %r456;
	ld.param.v2.u32 	{%r457, %r458}, [%rd9+1808];
	st.global.u32 	[%rd16+1800], %r457;
	st.global.u32 	[%rd16+1804], %r458;
	ld.param.v2.u32 	{%r459, %r460}, [%rd9+1816];
	st.global.u32 	[%rd16+1808], %r459;
	st.global.u32 	[%rd16+1812], %r460;
	ld.param.v2.u32 	{%r461, %r462}, [%rd9+1824];
	st.global.u32 	[%rd16+1816], %r461;
	st.global.u32 	[%rd16+1820], %r462;
	ld.param.v2.u32 	{%r463, %r464}, [%rd9+1832];
	st.global.u32 	[%rd16+1824], %r463;
	st.global.u32 	[%rd16+1828], %r464;
	ld.param.v2.u32 	{%r465, %r466}, [%rd9+1840];
	st.global.u32 	[%rd16+1832], %r465;
	st.global.u32 	[%rd16+1836], %r466;
	ld.param.v2.u32 	{%r467, %r468}, [%rd9+1848];
	st.global.u32 	[%rd16+1840], %r467;
	st.global.u32 	[%rd16+1844], %r468;
	ld.param.v2.u32 	{%r469, %r470}, [%rd9+1856];
	st.global.u32 	[%rd16+1848], %r469;
	st.global.u32 	[%rd16+1852], %r470;
	ld.param.v2.u32 	{%r471, %r472}, [%rd9+1864];
	st.global.u32 	[%rd16+1856], %r471;
	st.global.u32 	[%rd16+1860], %r472;
	ld.param.v2.u32 	{%r473, %r474}, [%rd9+1872];
	st.global.u32 	[%rd16+1864], %r473;
	st.global.u32 	[%rd16+1868], %r474;
	ld.param.v2.u32 	{%r475, %r476}, [%rd9+1880];
	st.global.u32 	[%rd16+1872], %r475;
	st.global.u32 	[%rd16+1876], %r476;
	ld.param.v2.u32 	{%r477, %r478}, [%rd9+1888];
	st.global.u32 	[%rd16+1880], %r477;
	st.global.u32 	[%rd16+1884], %r478;
	ld.param.v2.u32 	{%r479, %r480}, [%rd9+1896];
	st.global.u32 	[%rd16+1888], %r479;
	st.global.u32 	[%rd16+1892], %r480;
	ld.param.v2.u32 	{%r481, %r482}, [%rd9+1904];
	st.global.u32 	[%rd16+1896], %r481;
	st.global.u32 	[%rd16+1900], %r482;
	ld.param.v2.u32 	{%r483, %r484}, [%rd9+1912];
	st.global.u32 	[%rd16+1904], %r483;
	st.global.u32 	[%rd16+1908], %r484;
	ld.param.v2.u32 	{%r485, %r486}, [%rd9+1920];
	st.global.u32 	[%rd16+1912], %r485;
	st.global.u32 	[%rd16+1916], %r486;
	ld.param.v2.u32 	{%r487, %r488}, [%rd9+1928];
	st.global.u32 	[%rd16+1920], %r487;
	st.global.u32 	[%rd16+1924], %r488;
	ld.param.v2.u32 	{%r489, %r490}, [%rd9+1936];
	st.global.u32 	[%rd16+1928], %r489;
	st.global.u32 	[%rd16+1932], %r490;
	ld.param.v2.u32 	{%r491, %r492}, [%rd9+1944];
	st.global.u32 	[%rd16+1936], %r491;
	st.global.u32 	[%rd16+1940], %r492;
	ld.param.v2.u32 	{%r493, %r494}, [%rd9+1952];
	st.global.u32 	[%rd16+1944], %r493;
	st.global.u32 	[%rd16+1948], %r494;
	ld.param.v2.u32 	{%r495, %r496}, [%rd9+1960];
	st.global.u32 	[%rd16+1952], %r495;
	st.global.u32 	[%rd16+1956], %r496;
	ld.param.v2.u32 	{%r497, %r498}, [%rd9+1968];
	st.global.u32 	[%rd16+1960], %r497;
	st.global.u32 	[%rd16+1964], %r498;
	ld.param.v2.u32 	{%r499, %r500}, [%rd9+1976];
	st.global.u32 	[%rd16+1968], %r499;
	st.global.u32 	[%rd16+1972], %r500;
	ld.param.v2.u32 	{%r501, %r502}, [%rd9+1984];
	st.global.u32 	[%rd16+1976], %r501;
	st.global.u32 	[%rd16+1980], %r502;
	ld.param.v2.u32 	{%r503, %r504}, [%rd9+1992];
	st.global.u32 	[%rd16+1984], %r503;
	st.global.u32 	[%rd16+1988], %r504;
	ld.param.v2.u32 	{%r505, %r506}, [%rd9+2000];
	st.global.u32 	[%rd16+1992], %r505;
	st.global.u32 	[%rd16+1996], %r506;
	ld.param.v2.u32 	{%r507, %r508}, [%rd9+2008];
	st.global.u32 	[%rd16+2000], %r507;
	st.global.u32 	[%rd16+2004], %r508;
	ld.param.v2.u32 	{%r509, %r510}, [%rd9+2016];
	st.global.u32 	[%rd16+2008], %r509;
	st.global.u32 	[%rd16+2012], %r510;
	ld.param.v2.u32 	{%r511, %r512}, [%rd9+2024];
	st.global.u32 	[%rd16+2016], %r511;
	st.global.u32 	[%rd16+2020], %r512;
	ld.param.v2.u32 	{%r513, %r514}, [%rd9+2032];
	st.global.u32 	[%rd16+2024], %r513;
	st.global.u32 	[%rd16+2028], %r514;
	ld.param.v2.u32 	{%r515, %r516}, [%rd9+2040];
	st.global.u32 	[%rd16+2032], %r515;
	st.global.u32 	[%rd16+2036], %r516;
	ld.param.v2.u32 	{%r517, %r518}, [%rd9+2048];
	st.global.u32 	[%rd16+2040], %r517;
	st.global.u32 	[%rd16+2044], %r518;
$L__BB2_4:
	ld.param.u64 	%rd38, [_ZN3cub18CUB_300001_SM_10006detail8for_each13static_kernelINS2_12policy_hub_t12policy_500_tElN6thrust24THRUST_300001_SM_1000_NS8cuda_cub20__uninitialized_fill7functorINS7_10device_ptrI5StudyEESC_EEEEvT0_T1__param_0];
	add.s32 	%r520, %r2, 256;
	cvt.u64.u32 	%rd17, %r520;
	sub.s64 	%rd19, %rd38, %rd5;
	cvt.s64.s32 	%rd20, %rd19;
	setp.le.s64 	%p3, %rd20, %rd17;
	@%p3 bra 	$L__BB2_6;
	mov.u64 	%rd21, %rd2;
	ld.param.u64 	%rd22, [%rd21];
	cvta.to.global.u64 	%rd23, %rd22;
	add.s64 	%rd26, %rd3, %rd8;
	shl.b64 	%rd27, %rd26, 11;
	add.s64 	%rd28, %rd23, %rd27;
	ld.param.v2.u32 	{%r525, %r526}, [%rd21+8];
	st.global.u32 	[%rd28+524288], %r525;
	st.global.u32 	[%rd28+524292], %r526;
	ld.param.v2.u32 	{%r527, %r528}, [%rd21+16];
	st.global.u32 	[%rd28+524296], %r527;
	st.global.u32 	[%rd28+524300], %r528;
	ld.param.v2.u32 	{%r529, %r530}, [%rd21+24];
	st.global.u32 	[%rd28+524304], %r529;
	st.global.u32 	[%rd28+524308], %r530;
	ld.param.v2.u32 	{%r531, %r532}, [%rd21+32];
	st.global.u32 	[%rd28+524312], %r531;
	st.global.u32 	[%rd28+524316], %r532;
	ld.param.v2.u32 	{%r533, %r534}, [%rd21+40];
	st.global.u32 	[%rd28+524320], %r533;
	st.global.u32 	[%rd28+524324], %r534;
	ld.param.v2.u32 	{%r535, %r536}, [%rd21+48];
	st.global.u32 	[%rd28+524328], %r535;
	st.global.u32 	[%rd28+524332], %r536;
	ld.param.v2.u32 	{%r537, %r538}, [%rd21+56];
	st.global.u32 	[%rd28+524336], %r537;
	st.global.u32 	[%rd28+524340], %r538;
	ld.param.v2.u32 	{%r539, %r540}, [%rd21+64];
	st.global.u32 	[%rd28+524344], %r539;
	st.global.u32 	[%rd28+524348], %r540;
	ld.param.v2.u32 	{%r541, %r542}, [%rd21+72];
	st.global.u32 	[%rd28+524352], %r541;
	st.global.u32 	[%rd28+524356], %r542;
	ld.param.v2.u32 	{%r543, %r544}, [%rd21+80];
	st.global.u32 	[%rd28+524360], %r543;
	st.global.u32 	[%rd28+524364], %r544;
	ld.param.v2.u32 	{%r545, %r546}, [%rd21+88];
	st.global.u32 	[%rd28+524368], %r545;
	st.global.u32 	[%rd28+524372], %r546;
	ld.param.v2.u32 	{%r547, %r548}, [%rd21+96];
	st.global.u32 	[%rd28+524376], %r547;
	st.global.u32 	[%rd28+524380], %r548;
	ld.param.v2.u32 	{%r549, %r550}, [%rd21+104];
	st.global.u32 	[%rd28+524384], %r549;
	st.global.u32 	[%rd28+524388], %r550;
	ld.param.v2.u32 	{%r551, %r552}, [%rd21+112];
	st.global.u32 	[%rd28+524392], %r551;
	st.global.u32 	[%rd28+524396], %r552;
	ld.param.v2.u32 	{%r553, %r554}, [%rd21+120];
	st.global.u32 	[%rd28+524400], %r553;
	st.global.u32 	[%rd28+524404], %r554;
	ld.param.v2.u32 	{%r555, %r556}, [%rd21+128];
	st.global.u32 	[%rd28+524408], %r555;
	st.global.u32 	[%rd28+524412], %r556;
	ld.param.v2.u32 	{%r557, %r558}, [%rd21+136];
	st.global.u32 	[%rd28+524416], %r557;
	st.global.u32 	[%rd28+524420], %r558;
	ld.param.v2.u32 	{%r559, %r560}, [%rd21+144];
	st.global.u32 	[%rd28+524424], %r559;
	st.global.u32 	[%rd28+524428], %r560;
	ld.param.v2.u32 	{%r561, %r562}, [%rd21+152];
	st.global.u32 	[%rd28+524432], %r561;
	st.global.u32 	[%rd28+524436], %r562;
	ld.param.v2.u32 	{%r563, %r564}, [%rd21+160];
	st.global.u32 	[%rd28+524440], %r563;
	st.global.u32 	[%rd28+524444], %r564;
	ld.param.v2.u32 	{%r565, %r566}, [%rd21+168];
	st.global.u32 	[%rd28+524448], %r565;
	st.global.u32 	[%rd28+524452], %r566;
	ld.param.v2.u32 	{%r567, %r568}, [%rd21+176];
	st.global.u32 	[%rd28+524456], %r567;
	st.global.u32 	[%rd28+524460], %r568;
	ld.param.v2.u32 	{%r569, %r570}, [%rd21+184];
	st.global.u32 	[%rd28+524464], %r569;
	st.global.u32 	[%rd28+524468], %r570;
	ld.param.v2.u32 	{%r571, %r572}, [%rd21+192];
	st.global.u32 	[%rd28+524472], %r571;
	st.global.u32 	[%rd28+524476], %r572;
	ld.param.v2.u32 	{%r573, %r574}, [%rd21+200];
	st.global.u32 	[%rd28+524480], %r573;
	st.global.u32 	[%rd28+524484], %r574;
	ld.param.v2.u32 	{%r575, %r576}, [%rd21+208];
	st.global.u32 	[%rd28+524488], %r575;
	st.global.u32 	[%rd28+524492], %r576;
	ld.param.v2.u32 	{%r577, %r578}, [%rd21+216];
	st.global.u32 	[%rd28+524496], %r577;
	st.global.u32 	[%rd28+524500], %r578;
	ld.param.v2.u32 	{%r579, %r580}, [%rd21+224];
	st.global.u32 	[%rd28+524504], %r579;
	st.global.u32 	[%rd28+524508], %r580;
	ld.param.v2.u32 	{%r581, %r582}, [%rd21+232];
	st.global.u32 	[%rd28+524512], %r581;
	st.global.u32 	[%rd28+524516], %r582;
	ld.param.v2.u32 	{%r583, %r584}, [%rd21+240];
	st.global.u32 	[%rd28+524520], %r583;
	st.global.u32 	[%rd28+524524], %r584;
	ld.param.v2.u32 	{%r585, %r586}, [%rd21+248];
	st.global.u32 	[%rd28+524528], %r585;
	st.global.u32 	[%rd28+524532], %r586;
	ld.param.v2.u32 	{%r587, %r588}, [%rd21+256];
	st.global.u32 	[%rd28+524536], %r587;
	st.global.u32 	[%rd28+524540], %r588;
	ld.param.v2.u32 	{%r589, %r590}, [%rd21+264];
	st.global.u32 	[%rd28+524544], %r589;
	st.global.u32 	[%rd28+524548], %r590;
	ld.param.v2.u32 	{%r591, %r592}, [%rd21+272];
	st.global.u32 	[%rd28+524552], %r591;
	st.global.u32 	[%rd28+524556], %r592;
	ld.param.v2.u32 	{%r593, %r594}, [%rd21+280];
	st.global.u32 	[%rd28+524560], %r593;
	st.global.u32 	[%rd28+524564], %r594;
	ld.param.v2.u32 	{%r595, %r596}, [%rd21+288];
	st.global.u32 	[%rd28+524568], %r595;
	st.global.u32 	[%rd28+524572], %r596;
	ld.param.v2.u32 	{%r597, %r598}, [%rd21+296];
	st.global.u32 	[%rd28+524576], %r597;
	st.global.u32 	[%rd28+524580], %r598;
	ld.param.v2.u32 	{%r599, %r600}, [%rd21+304];
	st.global.u32 	[%rd28+524584], %r599;
	st.global.u32 	[%rd28+524588], %r600;
	ld.param.v2.u32 	{%r601, %r602}, [%rd21+312];
	st.global.u32 	[%rd28+524592], %r601;
	st.global.u32 	[%rd28+524596], %r602;
	ld.param.v2.u32 	{%r603, %r604}, [%rd21+320];
	st.global.u32 	[%rd28+524600], %r603;
	st.global.u32 	[%rd28+524604], %r604;
	ld.param.v2.u32 	{%r605, %r606}, [%rd21+328];
	st.global.u32 	[%rd28+524608], %r605;
	st.global.u32 	[%rd28+524612], %r606;
	ld.param.v2.u32 	{%r607, %r608}, [%rd21+336];
	st.global.u32 	[%rd28+524616], %r607;
	st.global.u32 	[%rd28+524620], %r608;
	ld.param.v2.u32 	{%r609, %r610}, [%rd21+344];
	st.global.u32 	[%rd28+524624], %r609;
	st.global.u32 	[%rd28+524628], %r610;
	ld.param.v2.u32 	{%r611, %r612}, [%rd21+352];
	st.global.u32 	[%rd28+524632], %r611;
	st.global.u32 	[%rd28+524636], %r612;
	ld.param.v2.u32 	{%r613, %r614}, [%rd21+360];
	st.global.u32 	[%rd28+524640], %r613;
	st.global.u32 	[%rd28+524644], %r614;
	ld.param.v2.u32 	{%r615, %r616}, [%rd21+368];
	st.global.u32 	[%rd28+524648], %r615;
	st.global.u32 	[%rd28+524652], %r616;
	ld.param.v2.u32 	{%r617, %r618}, [%rd21+376];
	st.global.u32 	[%rd28+524656], %r617;
	st.global.u32 	[%rd28+524660], %r618;
	ld.param.v2.u32 	{%r619, %r620}, [%rd21+384];
	st.global.u32 	[%rd28+524664], %r619;
	st.global.u32 	[%rd28+524668], %r620;
	ld.param.v2.u32 	{%r621, %r622}, [%rd21+392];
	st.global.u32 	[%rd28+524672], %r621;
	st.global.u32 	[%rd28+524676], %r622;
	ld.param.v2.u32 	{%r623, %r624}, [%rd21+400];
	st.global.u32 	[%rd28+524680], %r623;
	st.global.u32 	[%rd28+524684], %r624;
	ld.param.v2.u32 	{%r625, %r626}, [%rd21+408];
	st.global.u32 	[%rd28+524688], %r625;
	st.global.u32 	[%rd28+524692], %r626;
	ld.param.v2.u32 	{%r627, %r628}, [%rd21+416];
	st.global.u32 	[%rd28+524696], %r627;
	st.global.u32 	[%rd28+524700], %r628;
	ld.param.v2.u32 	{%r629, %r630}, [%rd21+424];
	st.global.u32 	[%rd28+524704], %r629;
	st.global.u32 	[%rd28+524708], %r630;
	ld.param.v2.u32 	{%r631, %r632}, [%rd21+432];
	st.global.u32 	[%rd28+524712], %r631;
	st.global.u32 	[%rd28+524716], %r632;
	ld.param.v2.u32 	{%r633, %r634}, [%rd21+440];
	st.global.u32 	[%rd28+524720], %r633;
	st.global.u32 	[%rd28+524724], %r634;
	ld.param.v2.u32 	{%r635, %r636}, [%rd21+448];
	st.global.u32 	[%rd28+524728], %r635;
	st.global.u32 	[%rd28+524732], %r636;
	ld.param.v2.u32 	{%r637, %r638}, [%rd21+456];
	st.global.u32 	[%rd28+524736], %r637;
	st.global.u32 	[%rd28+524740], %r638;
	ld.param.v2.u32 	{%r639, %r640}, [%rd21+464];
	st.global.u32 	[%rd28+524744], %r639;
	st.global.u32 	[%rd28+524748], %r640;
	ld.param.v2.u32 	{%r641, %r642}, [%rd21+472];
	st.global.u32 	[%rd28+524752], %r641;
	st.global.u32 	[%rd28+524756], %r642;
	ld.param.v2.u32 	{%r643, %r644}, [%rd21+480];
	st.global.u32 	[%rd28+524760], %r643;
	st.global.u32 	[%rd28+524764], %r644;
	ld.param.v2.u32 	{%r645, %r646}, [%rd21+488];
	st.global.u32 	[%rd28+524768], %r645;
	st.global.u32 	[%rd28+524772], %r646;
	ld.param.v2.u32 	{%r647, %r648}, [%rd21+496];
	st.global.u32 	[%rd28+524776], %r647;
	st.global.u32 	[%rd28+524780], %r648;
	ld.param.v2.u32 	{%r649, %r650}, [%rd21+504];
	st.global.u32 	[%rd28+524784], %r649;
	st.global.u32 	[%rd28+524788], %r650;
	ld.param.v2.u32 	{%r651, %r652}, [%rd21+512];
	st.global.u32 	[%rd28+524792], %r651;
	st.global.u32 	[%rd28+524796], %r652;
	ld.param.v2.u32 	{%r653, %r654}, [%rd21+520];
	st.global.u32 	[%rd28+524800], %r653;
	st.global.u32 	[%rd28+524804], %r654;
	ld.param.v2.u32 	{%r655, %r656}, [%rd21+528];
	st.global.u32 	[%rd28+524808], %r655;
	st.global.u32 	[%rd28+524812], %r656;
	ld.param.v2.u32 	{%r657, %r658}, [%rd21+536];
	st.global.u32 	[%rd28+524816], %r657;
	st.global.u32 	[%rd28+524820], %r658;
	ld.param.v2.u32 	{%r659, %r660}, [%rd21+544];
	st.global.u32 	[%rd28+524824], %r659;
	st.global.u32 	[%rd28+524828], %r660;
	ld.param.v2.u32 	{%r661, %r662}, [%rd21+552];
	st.global.u32 	[%rd28+524832], %r661;
	st.global.u32 	[%rd28+524836], %r662;
	ld.param.v2.u32 	{%r663, %r664}, [%rd21+560];
	st.global.u32 	[%rd28+524840], %r663;
	st.global.u32 	[%rd28+524844], %r664;
	ld.param.v2.u32 	{%r665, %r666}, [%rd21+568];
	st.global.u32 	[%rd28+524848], %r665;
	st.global.u32 	[%rd28+524852], %r666;
	ld.param.v2.u32 	{%r667, %r668}, [%rd21+576];
	st.global.u32 	[%rd28+524856], %r667;
	st.global.u32 	[%rd28+524860], %r668;
	ld.param.v2.u32 	{%r669, %r670}, [%rd21+584];
	st.global.u32 	[%rd28+524864], %r669;
	st.global.u32 	[%rd28+524868], %r670;
	ld.param.v2.u32 	{%r671, %r672}, [%rd21+592];
	st.global.u32 	[%rd28+524872], %r671;
	st.global.u32 	[%rd28+524876], %r672;
	ld.param.v2.u32 	{%r673, %r674}, [%rd21+600];
	st.global.u32 	[%rd28+524880], %r673;
	st.global.u32 	[%rd28+524884], %r674;
	ld.param.v2.u32 	{%r675, %r676}, [%rd21+608];
	st.global.u32 	[%rd28+524888], %r675;
	st.global.u32 	[%rd28+524892], %r676;
	ld.param.v2.u32 	{%r677, %r678}, [%rd21+616];
	st.global.u32 	[%rd28+524896], %r677;
	st.global.u32 	[%rd28+524900], %r678;
	ld.param.v2.u32 	{%r679, %r680}, [%rd21+624];
	st.global.u32 	[%rd28+524904], %r679;
	st.global.u32 	[%rd28+524908], %r680;
	ld.param.v2.u32 	{%r681, %r682}, [%rd21+632];
	st.global.u32 	[%rd28+524912], %r681;
	st.global.u32 	[%rd28+524916], %r682;
	ld.param.v2.u32 	{%r683, %r684}, [%rd21+640];
	st.global.u32 	[%rd28+524920], %r683;
	st.global.u32 	[%rd28+524924], %r684;
	ld.param.v2.u32 	{%r685, %r686}, [%rd21+648];
	st.global.u32 	[%rd28+524928], %r685;
	st.global.u32 	[%rd28+524932], %r686;
	ld.param.v2.u32 	{%r687, %r688}, [%rd21+656];
	st.global.u32 	[%rd28+524936], %r687;
	st.global.u32 	[%rd28+524940], %r688;
	ld.param.v2.u32 	{%r689, %r690}, [%rd21+664];
	st.global.u32 	[%rd28+524944], %r689;
	st.global.u32 	[%rd28+524948], %r690;
	ld.param.v2.u32 	{%r691, %r692}, [%rd21+672];
	st.global.u32 	[%rd28+524952], %r691;
	st.global.u32 	[%rd28+524956], %r692;
	ld.param.v2.u32 	{%r693, %r694}, [%rd21+680];
	st.global.u32 	[%rd28+524960], %r693;
	st.global.u32 	[%rd28+524964], %r694;
	ld.param.v2.u32 	{%r695, %r696}, [%rd21+688];
	st.global.u32 	[%rd28+524968], %r695;
	st.global.u32 	[%rd28+524972], %r696;
	ld.param.v2.u32 	{%r697, %r698}, [%rd21+696];
	st.global.u32 	[%rd28+524976], %r697;
	st.global.u32 	[%rd28+524980], %r698;
	ld.param.v2.u32 	{%r699, %r700}, [%rd21+704];
	st.global.u32 	[%rd28+524984], %r699;
	st.global.u32 	[%rd28+524988], %r700;
	ld.param.v2.u32 	{%r701, %r702}, [%rd21+712];
	st.global.u32 	[%rd28+524992], %r701;
	st.global.u32 	[%rd28+524996], %r702;
	ld.param.v2.u32 	{%r703, %r704}, [%rd21+720];
	st.global.u32 	[%rd28+525000], %r703;
	st.global.u32 	[%rd28+525004], %r704;
	ld.param.v2.u32 	{%r705, %r706}, [%rd21+728];
	st.global.u32 	[%rd28+525008], %r705;
	st.global.u32 	[%rd28+525012], %r706;
	ld.param.v2.u32 	{%r707, %r708}, [%rd21+736];
	st.global.u32 	[%rd28+525016], %r707;
	st.global.u32 	[%rd28+525020], %r708;
	ld.param.v2.u32 	{%r709, %r710}, [%rd21+744];
	st.global.u32 	[%rd28+525024], %r709;
	st.global.u32 	[%rd28+525028], %r710;
	ld.param.v2.u32 	{%r711, %r712}, [%rd21+752];
	st.global.u32 	[%rd28+525032], %r711;
	st.global.u32 	[%rd28+525036], %r712;
	ld.param.v2.u32 	{%r713, %r714}, [%rd21+760];
	st.global.u32 	[%rd28+525040], %r713;
	st.global.u32 	[%rd28+525044], %r714;
	ld.param.v2.u32 	{%r715, %r716}, [%rd21+768];
	st.global.u32 	[%rd28+525048], %r715;
	st.global.u32 	[%rd28+525052], %r716;
	ld.param.v2.u32 	{%r717, %r718}, [%rd21+776];
	st.global.u32 	[%rd28+525056], %r717;
	st.global.u32 	[%rd28+525060], %r718;
	ld.param.v2.u32 	{%r719, %r720}, [%rd21+784];
	st.global.u32 	[%rd28+525064], %r719;
	st.global.u32 	[%rd28+525068], %r720;
	ld.param.v2.u32 	{%r721, %r722}, [%rd21+792];
	st.global.u32 	[%rd28+525072], %r721;
	st.global.u32 	[%rd28+525076], %r722;
	ld.param.v2.u32 	{%r723, %r724}, [%rd21+800];
	st.global.u32 	[%rd28+525080], %r723;
	st.global.u32 	[%rd28+525084], %r724;
	ld.param.v2.u32 	{%r725, %r726}, [%rd21+808];
	st.global.u32 	[%rd28+525088], %r725;
	st.global.u32 	[%rd28+525092], %r726;
	ld.param.v2.u32 	{%r727, %r728}, [%rd21+816];
	st.global.u32 	[%rd28+525096], %r727;
	st.global.u32 	[%rd28+525100], %r728;
	ld.param.v2.u32 	{%r729, %r730}, [%rd21+824];
	st.global.u32 	[%rd28+525104], %r729;
	st.global.u32 	[%rd28+525108], %r730;
	ld.param.v2.u32 	{%r731, %r732}, [%rd21+832];
	st.global.u32 	[%rd28+525112], %r731;
	st.global.u32 	[%rd28+525116], %r732;
	ld.param.v2.u32 	{%r733, %r734}, [%rd21+840];
	st.global.u32 	[%rd28+525120], %r733;
	st.global.u32 	[%rd28+525124], %r734;
	ld.param.v2.u32 	{%r735, %r736}, [%rd21+848];
	st.global.u32 	[%rd28+525128], %r735;
	st.global.u32 	[%rd28+525132], %r736;
	ld.param.v2.u32 	{%r737, %r738}, [%rd21+856];
	st.global.u32 	[%rd28+525136], %r737;
	st.global.u32 	[%rd28+525140], %r738;
	ld.param.v2.u32 	{%r739, %r740}, [%rd21+864];
	st.global.u32 	[%rd28+525144], %r739;
	st.global.u32 	[%rd28+525148], %r740;
	ld.param.v2.u32 	{%r741, %r742}, [%rd21+872];
	st.global.u32 	[%rd28+525152], %r741;
	st.global.u32 	[%rd28+525156], %r742;
	ld.param.v2.u32 	{%r743, %r744}, [%rd21+880];
	st.global.u32 	[%rd28+525160], %r743;
	st.global.u32 	[%rd28+525164], %r744;
	ld.param.v2.u32 	{%r745, %r746}, [%rd21+888];
	st.global.u32 	[%rd28+525168], %r745;
	st.global.u32 	[%rd28+525172], %r746;
	ld.param.v2.u32 	{%r747, %r748}, [%rd21+896];
	st.global.u32 	[%rd28+525176], %r747;
	st.global.u32 	[%rd28+525180], %r748;
	ld.param.v2.u32 	{%r749, %r750}, [%rd21+904];
	st.global.u32 	[%rd28+525184], %r749;
	st.global.u32 	[%rd28+525188], %r750;
	ld.param.v2.u32 	{%r751, %r752}, [%rd21+912];
	st.global.u32 	[%rd28+525192], %r751;
	st.global.u32 	[%rd28+525196], %r752;
	ld.param.v2.u32 	{%r753, %r754}, [%rd21+920];
	st.global.u32 	[%rd28+525200], %r753;
	st.global.u32 	[%rd28+525204], %r754;
	ld.param.v2.u32 	{%r755, %r756}, [%rd21+928];
	st.global.u32 	[%rd28+525208], %r755;
	st.global.u32 	[%rd28+525212], %r756;
	ld.param.v2.u32 	{%r757, %r758}, [%rd21+936];
	st.global.u32 	[%rd28+525216], %r757;
	st.global.u32 	[%rd28+525220], %r758;
	ld.param.v2.u32 	{%r759, %r760}, [%rd21+944];
	st.global.u32 	[%rd28+525224], %r759;
	st.global.u32 	[%rd28+525228], %r760;
	ld.param.v2.u32 	{%r761, %r762}, [%rd21+952];
	st.global.u32 	[%rd28+525232], %r761;
	st.global.u32 	[%rd28+525236], %r762;
	ld.param.v2.u32 	{%r763, %r764}, [%rd21+960];
	st.global.u32 	[%rd28+525240], %r763;
	st.global.u32 	[%rd28+525244], %r764;
	ld.param.v2.u32 	{%r765, %r766}, [%rd21+968];
	st.global.u32 	[%rd28+525248], %r765;
	st.global.u32 	[%rd28+525252], %r766;
	ld.param.v2.u32 	{%r767, %r768}, [%rd21+976];
	st.global.u32 	[%rd28+525256], %r767;
	st.global.u32 	[%rd28+525260], %r768;
	ld.param.v2.u32 	{%r769, %r770}, [%rd21+984];
	st.global.u32 	[%rd28+525264], %r769;
	st.global.u32 	[%rd28+525268], %r770;
	ld.param.v2.u32 	{%r771, %r772}, [%rd21+992];
	st.global.u32 	[%rd28+525272], %r771;
	st.global.u32 	[%rd28+525276], %r772;
	ld.param.v2.u32 	{%r773, %r774}, [%rd21+1000];
	st.global.u32 	[%rd28+525280], %r773;
	st.global.u32 	[%rd28+525284], %r774;
	ld.param.v2.u32 	{%r775, %r776}, [%rd21+1008];
	st.global.u32 	[%rd28+525288], %r775;
	st.global.u32 	[%rd28+525292], %r776;
	ld.param.v2.u32 	{%r777, %r778}, [%rd21+1016];
	st.global.u32 	[%rd28+525296], %r777;
	st.global.u32 	[%rd28+525300], %r778;
	ld.param.v2.u32 	{%r779, %r780}, [%rd21+1024];
	st.global.u32 	[%rd28+525304], %r779;
	st.global.u32 	[%rd28+525308], %r780;
	ld.param.v2.u32 	{%r781, %r782}, [%rd21+1032];
	st.global.u32 	[%rd28+525312], %r781;
	st.global.u32 	[%rd28+525316], %r782;
	ld.param.v2.u32 	{%r783, %r784}, [%rd21+1040];
	st.global.u32 	[%rd28+525320], %r783;
	st.global.u32 	[%rd28+525324], %r784;
	ld.param.v2.u32 	{%r785, %r786}, [%rd21+1048];
	st.global.u32 	[%rd28+525328], %r785;
	st.global.u32 	[%rd28+525332], %r786;
	ld.param.v2.u32 	{%r787, %r788}, [%rd21+1056];
	st.global.u32 	[%rd28+525336], %r787;
	st.global.u32 	[%rd28+525340], %r788;
	ld.param.v2.u32 	{%r789, %r790}, [%rd21+1064];
	st.global.u32 	[%rd28+525344], %r789;
	st.global.u32 	[%rd28+525348], %r790;
	ld.param.v2.u32 	{%r791, %r792}, [%rd21+1072];
	st.global.u32 	[%rd28+525352], %r791;
	st.global.u32 	[%rd28+525356], %r792;
	ld.param.v2.u32 	{%r793, %r794}, [%rd21+1080];
	st.global.u32 	[%rd28+525360], %r793;
	st.global.u32 	[%rd28+525364], %r794;
	ld.param.v2.u32 	{%r795, %r796}, [%rd21+1088];
	st.global.u32 	[%rd28+525368], %r795;
	st.global.u32 	[%rd28+525372], %r796;
	ld.param.v2.u32 	{%r797, %r798}, [%rd21+1096];
	st.global.u32 	[%rd28+525376], %r797;
	st.global.u32 	[%rd28+525380], %r798;
	ld.param.v2.u32 	{%r799, %r800}, [%rd21+1104];
	st.global.u32 	[%rd28+525384], %r799;
	st.global.u32 	[%rd28+525388], %r800;
	ld.param.v2.u32 	{%r801, %r802}, [%rd21+1112];
	st.global.u32 	[%rd28+525392], %r801;
	st.global.u32 	[%rd28+525396], %r802;
	ld.param.v2.u32 	{%r803, %r804}, [%rd21+1120];
	st.global.u32 	[%rd28+525400], %r803;
	st.global.u32 	[%rd28+525404], %r804;
	ld.param.v2.u32 	{%r805, %r806}, [%rd21+1128];
	st.global.u32 	[%rd28+525408], %r805;
	st.global.u32 	[%rd28+525412], %r806;
	ld.param.v2.u32 	{%r807, %r808}, [%rd21+1136];
	st.global.u32 	[%rd28+525416], %r807;
	st.global.u32 	[%rd28+525420], %r808;
	ld.param.v2.u32 	{%r809, %r810}, [%rd21+1144];
	st.global.u32 	[%rd28+525424], %r809;
	st.global.u32 	[%rd28+525428], %r810;
	ld.param.v2.u32 	{%r811, %r812}, [%rd21+1152];
	st.global.u32 	[%rd28+525432], %r811;
	st.global.u32 	[%rd28+525436], %r812;
	ld.param.v2.u32 	{%r813, %r814}, [%rd21+1160];
	st.global.u32 	[%rd28+525440], %r813;
	st.global.u32 	[%rd28+525444], %r814;
	ld.param.v2.u32 	{%r815, %r816}, [%rd21+1168];
	st.global.u32 	[%rd28+525448], %r815;
	st.global.u32 	[%rd28+525452], %r816;
	ld.param.v2.u32 	{%r817, %r818}, [%rd21+1176];
	st.global.u32 	[%rd28+525456], %r817;
	st.global.u32 	[%rd28+525460], %r818;
	ld.param.v2.u32 	{%r819, %r820}, [%rd21+1184];
	st.global.u32 	[%rd28+525464], %r819;
	st.global.u32 	[%rd28+525468], %r820;
	ld.param.v2.u32 	{%r821, %r822}, [%rd21+1192];
	st.global.u32 	[%rd28+525472], %r821;
	st.global.u32 	[%rd28+525476], %r822;
	ld.param.v2.u32 	{%r823, %r824}, [%rd21+1200];
	st.global.u32 	[%rd28+525480], %r823;
	st.global.u32 	[%rd28+525484], %r824;
	ld.param.v2.u32 	{%r825, %r826}, [%rd21+1208];
	st.global.u32 	[%rd28+525488], %r825;
	st.global.u32 	[%rd28+525492], %r826;
	ld.param.v2.u32 	{%r827, %r828}, [%rd21+1216];
	st.global.u32 	[%rd28+525496], %r827;
	st.global.u32 	[%rd28+525500], %r828;
	ld.param.v2.u32 	{%r829, %r830}, [%rd21+1224];
	st.global.u32 	[%rd28+525504], %r829;
	st.global.u32 	[%rd28+525508], %r830;
	ld.param.v2.u32 	{%r831, %r832}, [%rd21+1232];
	st.global.u32 	[%rd28+525512], %r831;
	st.global.u32 	[%rd28+525516], %r832;
	ld.param.v2.u32 	{%r833, %r834}, [%rd21+1240];
	st.global.u32 	[%rd28+525520], %r833;
	st.global.u32 	[%rd28+525524], %r834;
	ld.param.v2.u32 	{%r835, %r836}, [%rd21+1248];
	st.global.u32 	[%rd28+525528], %r835;
	st.global.u32 	[%rd28+525532], %r836;
	ld.param.v2.u32 	{%r837, %r838}, [%rd21+1256];
	st.global.u32 	[%rd28+525536], %r837;
	st.global.u32 	[%rd28+525540], %r838;
	ld.param.v2.u32 	{%r839, %r840}, [%rd21+1264];
	st.global.u32 	[%rd28+525544], %r839;
	st.global.u32 	[%rd28+525548], %r840;
	ld.param.v2.u32 	{%r841, %r842}, [%rd21+1272];
	st.global.u32 	[%rd28+525552], %r841;
	st.global.u32 	[%rd28+525556], %r842;
	ld.param.v2.u32 	{%r843, %r844}, [%rd21+1280];
	st.global.u32 	[%rd28+525560], %r843;
	st.global.u32 	[%rd28+525564], %r844;
	ld.param.v2.u32 	{%r845, %r846}, [%rd21+1288];
	st.global.u32 	[%rd28+525568], %r845;
	st.global.u32 	[%rd28+525572], %r846;
	ld.param.v2.u32 	{%r847, %r848}, [%rd21+1296];
	st.global.u32 	[%rd28+525576], %r847;
	st.global.u32 	[%rd28+525580], %r848;
	ld.param.v2.u32 	{%r849, %r850}, [%rd21+1304];
	st.global.u32 	[%rd28+525584], %r849;
	st.global.u32 	[%rd28+525588], %r850;
	ld.param.v2.u32 	{%r851, %r852}, [%rd21+1312];
	st.global.u32 	[%rd28+525592], %r851;
	st.global.u32 	[%rd28+525596], %r852;
	ld.param.v2.u32 	{%r853, %r854}, [%rd21+1320];
	st.global.u32 	[%rd28+525600], %r853;
	st.global.u32 	[%rd28+525604], %r854;
	ld.param.v2.u32 	{%r855, %r856}, [%rd21+1328];
	st.global.u32 	[%rd28+525608], %r855;
	st.global.u32 	[%rd28+525612], %r856;
	ld.param.v2.u32 	{%r857, %r858}, [%rd21+1336];
	st.global.u32 	[%rd28+525616], %r857;
	st.global.u32 	[%rd28+525620], %r858;
	ld.param.v2.u32 	{%r859, %r860}, [%rd21+1344];
	st.global.u32 	[%rd28+525624], %r859;
	st.global.u32 	[%rd28+525628], %r860;
	ld.param.v2.u32 	{%r861, %r862}, [%rd21+1352];
	st.global.u32 	[%rd28+525632], %r861;
	st.global.u32 	[%rd28+525636], %r862;
	ld.param.v2.u32 	{%r863, %r864}, [%rd21+1360];
	st.global.u32 	[%rd28+525640], %r863;
	st.global.u32 	[%rd28+525644], %r864;
	ld.param.v2.u32 	{%r865, %r866}, [%rd21+1368];
	st.global.u32 	[%rd28+525648], %r865;
	st.global.u32 	[%rd28+525652], %r866;
	ld.param.v2.u32 	{%r867, %r868}, [%rd21+1376];
	st.global.u32 	[%rd28+525656], %r867;
	st.global.u32 	[%rd28+525660], %r868;
	ld.param.v2.u32 	{%r869, %r870}, [%rd21+1384];
	st.global.u32 	[%rd28+525664], %r869;
	st.global.u32 	[%rd28+525668], %r870;
	ld.param.v2.u32 	{%r871, %r872}, [%rd21+1392];
	st.global.u32 	[%rd28+525672], %r871;
	st.global.u32 	[%rd28+525676], %r872;
	ld.param.v2.u32 	{%r873, %r874}, [%rd21+1400];
	st.global.u32 	[%rd28+525680], %r873;
	st.global.u32 	[%rd28+525684], %r874;
	ld.param.v2.u32 	{%r875, %r876}, [%rd21+1408];
	st.global.u32 	[%rd28+525688], %r875;
	st.global.u32 	[%rd28+525692], %r876;
	ld.param.v2.u32 	{%r877, %r878}, [%rd21+1416];
	st.global.u32 	[%rd28+525696], %r877;
	st.global.u32 	[%rd28+525700], %r878;
	ld.param.v2.u32 	{%r879, %r880}, [%rd21+1424];
	st.global.u32 	[%rd28+525704], %r879;
	st.global.u32 	[%rd28+525708], %r880;
	ld.param.v2.u32 	{%r881, %r882}, [%rd21+1432];
	st.global.u32 	[%rd28+525712], %r881;
	st.global.u32 	[%rd28+525716], %r882;
	ld.param.v2.u32 	{%r883, %r884}, [%rd21+1440];
	st.global.u32 	[%rd28+525720], %r883;
	st.global.u32 	[%rd28+525724], %r884;
	ld.param.v2.u32 	{%r885, %r886}, [%rd21+1448];
	st.global.u32 	[%rd28+525728], %r885;
	st.global.u32 	[%rd28+525732], %r886;
	ld.param.v2.u32 	{%r887, %r888}, [%rd21+1456];
	st.global.u32 	[%rd28+525736], %r887;
	st.global.u32 	[%rd28+525740], %r888;
	ld.param.v2.u32 	{%r889, %r890}, [%rd21+1464];
	st.global.u32 	[%rd28+525744], %r889;
	st.global.u32 	[%rd28+525748], %r890;
	ld.param.v2.u32 	{%r891, %r892}, [%rd21+1472];
	st.global.u32 	[%rd28+525752], %r891;
	st.global.u32 	[%rd28+525756], %r892;
	ld.param.v2.u32 	{%r893, %r894}, [%rd21+1480];
	st.global.u32 	[%rd28+525760], %r893;
	st.global.u32 	[%rd28+525764], %r894;
	ld.param.v2.u32 	{%r895, %r896}, [%rd21+1488];
	st.global.u32 	[%rd28+525768], %r895;
	st.global.u32 	[%rd28+525772], %r896;
	ld.param.v2.u32 	{%r897, %r898}, [%rd21+1496];
	st.global.u32 	[%rd28+525776], %r897;
	st.global.u32 	[%rd28+525780], %r898;
	ld.param.v2.u32 	{%r899, %r900}, [%rd21+1504];
	st.global.u32 	[%rd28+525784], %r899;
	st.global.u32 	[%rd28+525788], %r900;
	ld.param.v2.u32 	{%r901, %r902}, [%rd21+1512];
	st.global.u32 	[%rd28+525792], %r901;
	st.global.u32 	[%rd28+525796], %r902;
	ld.param.v2.u32 	{%r903, %r904}, [%rd21+1520];
	st.global.u32 	[%rd28+525800], %r903;
	st.global.u32 	[%rd28+525804], %r904;
	ld.param.v2.u32 	{%r905, %r906}, [%rd21+1528];
	st.global.u32 	[%rd28+525808], %r905;
	st.global.u32 	[%rd28+525812], %r906;
	ld.param.v2.u32 	{%r907, %r908}, [%rd21+1536];
	st.global.u32 	[%rd28+525816], %r907;
	st.global.u32 	[%rd28+525820], %r908;
	ld.param.v2.u32 	{%r909, %r910}, [%rd21+1544];
	st.global.u32 	[%rd28+525824], %r909;
	st.global.u32 	[%rd28+525828], %r910;
	ld.param.v2.u32 	{%r911, %r912}, [%rd21+1552];
	st.global.u32 	[%rd28+525832], %r911;
	st.global.u32 	[%rd28+525836], %r912;
	ld.param.v2.u32 	{%r913, %r914}, [%rd21+1560];
	st.global.u32 	[%rd28+525840], %r913;
	st.global.u32 	[%rd28+525844], %r914;
	ld.param.v2.u32 	{%r915, %r916}, [%rd21+1568];
	st.global.u32 	[%rd28+525848], %r915;
	st.global.u32 	[%rd28+525852], %r916;
	ld.param.v2.u32 	{%r917, %r918}, [%rd21+1576];
	st.global.u32 	[%rd28+525856], %r917;
	st.global.u32 	[%rd28+525860], %r918;
	ld.param.v2.u32 	{%r919, %r920}, [%rd21+1584];
	st.global.u32 	[%rd28+525864], %r919;
	st.global.u32 	[%rd28+525868], %r920;
	ld.param.v2.u32 	{%r921, %r922}, [%rd21+1592];
	st.global.u32 	[%rd28+525872], %r921;
	st.global.u32 	[%rd28+525876], %r922;
	ld.param.v2.u32 	{%r923, %r924}, [%rd21+1600];
	st.global.u32 	[%rd28+525880], %r923;
	st.global.u32 	[%rd28+525884], %r924;
	ld.param.v2.u32 	{%r925, %r926}, [%rd21+1608];
	st.global.u32 	[%rd28+525888], %r925;
	st.global.u32 	[%rd28+525892], %r926;
	ld.param.v2.u32 	{%r927, %r928}, [%rd21+1616];
	st.global.u32 	[%rd28+525896], %r927;
	st.global.u32 	[%rd28+525900], %r928;
	ld.param.v2.u32 	{%r929, %r930}, [%rd21+1624];
	st.global.u32 	[%rd28+525904], %r929;
	st.global.u32 	[%rd28+525908], %r930;
	ld.param.v2.u32 	{%r931, %r932}, [%rd21+1632];
	st.global.u32 	[%rd28+525912], %r931;
	st.global.u32 	[%rd28+525916], %r932;
	ld.param.v2.u32 	{%r933, %r934}, [%rd21+1640];
	st.global.u32 	[%rd28+525920], %r933;
	st.global.u32 	[%rd28+525924], %r934;
	ld.param.v2.u32 	{%r935, %r936}, [%rd21+1648];
	st.global.u32 	[%rd28+525928], %r935;
	st.global.u32 	[%rd28+525932], %r936;
	ld.param.v2.u32 	{%r937, %r938}, [%rd21+1656];
	st.global.u32 	[%rd28+525936], %r937;
	st.global.u32 	[%rd28+525940], %r938;
	ld.param.v2.u32 	{%r939, %r940}, [%rd21+1664];
	st.global.u32 	[%rd28+525944], %r939;
	st.global.u32 	[%rd28+525948], %r940;
	ld.param.v2.u32 	{%r941, %r942}, [%rd21+1672];
	st.global.u32 	[%rd28+525952], %r941;
	st.global.u32 	[%rd28+525956], %r942;
	ld.param.v2.u32 	{%r943, %r944}, [%rd21+1680];
	st.global.u32 	[%rd28+525960], %r943;
	st.global.u32 	[%rd28+525964], %r944;
	ld.param.v2.u32 	{%r945, %r946}, [%rd21+1688];
	st.global.u32 	[%rd28+525968], %r945;
	st.global.u32 	[%rd28+525972], %r946;
	ld.param.v2.u32 	{%r947, %r948}, [%rd21+1696];
	st.global.u32 	[%rd28+525976], %r947;
	st.global.u32 	[%rd28+525980], %r948;
	ld.param.v2.u32 	{%r949, %r950}, [%rd21+1704];
	st.global.u32 	[%rd28+525984], %r949;
	st.global.u32 	[%rd28+525988], %r950;
	ld.param.v2.u32 	{%r951, %r952}, [%rd21+1712];
	st.global.u32 	[%rd28+525992], %r951;
	st.global.u32 	[%rd28+525996], %r952;
	ld.param.v2.u32 	{%r953, %r954}, [%rd21+1720];
	st.global.u32 	[%rd28+526000], %r953;
	st.global.u32 	[%rd28+526004], %r954;
	ld.param.v2.u32 	{%r955, %r956}, [%rd21+1728];
	st.global.u32 	[%rd28+526008], %r955;
	st.global.u32 	[%rd28+526012], %r956;
	ld.param.v2.u32 	{%r957, %r958}, [%rd21+1736];
	st.global.u32 	[%rd28+526016], %r957;
	st.global.u32 	[%rd28+526020], %r958;
	ld.param.v2.u32 	{%r959, %r960}, [%rd21+1744];
	st.global.u32 	[%rd28+526024], %r959;
	st.global.u32 	[%rd28+526028], %r960;
	ld.param.v2.u32 	{%r961, %r962}, [%rd21+1752];
	st.global.u32 	[%rd28+526032], %r961;
	st.global.u32 	[%rd28+526036], %r962;
	ld.param.v2.u32 	{%r963, %r964}, [%rd21+1760];
	st.global.u32 	[%rd28+526040], %r963;
	st.global.u32 	[%rd28+526044], %r964;
	ld.param.v2.u32 	{%r965, %r966}, [%rd21+1768];
	st.global.u32 	[%rd28+526048], %r965;
	st.global.u32 	[%rd28+526052], %r966;
	ld.param.v2.u32 	{%r967, %r968}, [%rd21+1776];
	st.global.u32 	[%rd28+526056], %r967;
	st.global.u32 	[%rd28+526060], %r968;
	ld.param.v2.u32 	{%r969, %r970}, [%rd21+1784];
	st.global.u32 	[%rd28+526064], %r969;
	st.global.u32 	[%rd28+526068], %r970;
	ld.param.v2.u32 	{%r971, %r972}, [%rd21+1792];
	st.global.u32 	[%rd28+526072], %r971;
	st.global.u32 	[%rd28+526076], %r972;
	ld.param.v2.u32 	{%r973, %r974}, [%rd21+1800];
	st.global.u32 	[%rd28+526080], %r973;
	st.global.u32 	[%rd28+526084], %r974;
	ld.param.v2.u32 	{%r975, %r976}, [%rd21+1808];
	st.global.u32 	[%rd28+526088], %r975;
	st.global.u32 	[%rd28+526092], %r976;
	ld.param.v2.u32 	{%r977, %r978}, [%rd21+1816];
	st.global.u32 	[%rd28+526096], %r977;
	st.global.u32 	[%rd28+526100], %r978;
	ld.param.v2.u32 	{%r979, %r980}, [%rd21+1824];
	st.global.u32 	[%rd28+526104], %r979;
	st.global.u32 	[%rd28+526108], %r980;
	ld.param.v2.u32 	{%r981, %r982}, [%rd21+1832];
	st.global.u32 	[%rd28+526112], %r981;
	st.global.u32 	[%rd28+526116], %r982;
	ld.param.v2.u32 	{%r983, %r984}, [%rd21+1840];
	st.global.u32 	[%rd28+526120], %r983;
	st.global.u32 	[%rd28+526124], %r984;
	ld.param.v2.u32 	{%r985, %r986}, [%rd21+1848];
	st.global.u32 	[%rd28+526128], %r985;
	st.global.u32 	[%rd28+526132], %r986;
	ld.param.v2.u32 	{%r987, %r988}, [%rd21+1856];
	st.global.u32 	[%rd28+526136], %r987;
	st.global.u32 	[%rd28+526140], %r988;
	ld.param.v2.u32 	{%r989, %r990}, [%rd21+1864];
	st.global.u32 	[%rd28+526144], %r989;
	st.global.u32 	[%rd28+526148], %r990;
	ld.param.v2.u32 	{%r991, %r992}, [%rd21+1872];
	st.global.u32 	[%rd28+526152], %r991;
	st.global.u32 	[%rd28+526156], %r992;
	ld.param.v2.u32 	{%r993, %r994}, [%rd21+1880];
	st.global.u32 	[%rd28+526160], %r993;
	st.global.u32 	[%rd28+526164], %r994;
	ld.param.v2.u32 	{%r995, %r996}, [%rd21+1888];
	st.global.u32 	[%rd28+526168], %r995;
	st.global.u32 	[%rd28+526172], %r996;
	ld.param.v2.u32 	{%r997, %r998}, [%rd21+1896];
	st.global.u32 	[%rd28+526176], %r997;
	st.global.u32 	[%rd28+526180], %r998;
	ld.param.v2.u32 	{%r999, %r1000}, [%rd21+1904];
	st.global.u32 	[%rd28+526184], %r999;
	st.global.u32 	[%rd28+526188], %r1000;
	ld.param.v2.u32 	{%r1001, %r1002}, [%rd21+1912];
	st.global.u32 	[%rd28+526192], %r1001;
	st.global.u32 	[%rd28+526196], %r1002;
	ld.param.v2.u32 	{%r1003, %r1004}, [%rd21+1920];
	st.global.u32 	[%rd28+526200], %r1003;
	st.global.u32 	[%rd28+526204], %r1004;
	ld.param.v2.u32 	{%r1005, %r1006}, [%rd21+1928];
	st.global.u32 	[%rd28+526208], %r1005;
	st.global.u32 	[%rd28+526212], %r1006;
	ld.param.v2.u32 	{%r1007, %r1008}, [%rd21+1936];
	st.global.u32 	[%rd28+526216], %r1007;
	st.global.u32 	[%rd28+526220], %r1008;
	ld.param.v2.u32 	{%r1009, %r1010}, [%rd21+1944];
	st.global.u32 	[%rd28+526224], %r1009;
	st.global.u32 	[%rd28+526228], %r1010;
	ld.param.v2.u32 	{%r1011, %r1012}, [%rd21+1952];
	st.global.u32 	[%rd28+526232], %r1011;
	st.global.u32 	[%rd28+526236], %r1012;
	ld.param.v2.u32 	{%r1013, %r1014}, [%rd21+1960];
	st.global.u32 	[%rd28+526240], %r1013;
	st.global.u32 	[%rd28+526244], %r1014;
	ld.param.v2.u32 	{%r1015, %r1016}, [%rd21+1968];
	st.global.u32 	[%rd28+526248], %r1015;
	st.global.u32 	[%rd28+526252], %r1016;
	ld.param.v2.u32 	{%r1017, %r1018}, [%rd21+1976];
	st.global.u32 	[%rd28+526256], %r1017;
	st.global.u32 	[%rd28+526260], %r1018;
	ld.param.v2.u32 	{%r1019, %r1020}, [%rd21+1984];
	st.global.u32 	[%rd28+526264], %r1019;
	st.global.u32 	[%rd28+526268], %r1020;
	ld.param.v2.u32 	{%r1021, %r1022}, [%rd21+1992];
	st.global.u32 	[%rd28+526272], %r1021;
	st.global.u32 	[%rd28+526276], %r1022;
	ld.param.v2.u32 	{%r1023, %r1024}, [%rd21+2000];
	st.global.u32 	[%rd28+526280], %r1023;
	st.global.u32 	[%rd28+526284], %r1024;
	ld.param.v2.u32 	{%r1025, %r1026}, [%rd21+2008];
	st.global.u32 	[%rd28+526288], %r1025;
	st.global.u32 	[%rd28+526292], %r1026;
	ld.param.v2.u32 	{%r1027, %r1028}, [%rd21+2016];
	st.global.u32 	[%rd28+526296], %r1027;
	st.global.u32 	[%rd28+526300], %r1028;
	ld.param.v2.u32 	{%r1029, %r1030}, [%rd21+2024];
	st.global.u32 	[%rd28+526304], %r1029;
	st.global.u32 	[%rd28+526308], %r1030;
	ld.param.v2.u32 	{%r1031, %r1032}, [%rd21+2032];
	st.global.u32 	[%rd28+526312], %r1031;
	st.global.u32 	[%rd28+526316], %r1032;
	ld.param.v2.u32 	{%r1033, %r1034}, [%rd21+2040];
	st.global.u32 	[%rd28+526320], %r1033;
	st.global.u32 	[%rd28+526324], %r1034;
	ld.param.v2.u32 	{%r1035, %r1036}, [%rd21+2048];
	st.global.u32 	[%rd28+526328], %r1035;
	st.global.u32 	[%rd28+526332], %r1036;
$L__BB2_6:
	ret;

}


// ===== COMPILED SASS (sm_100) =====

	.target	sm_100

	.elftype	@"ET_EXEC"


//--------------------- .note.nv.tkinfo           --------------------------
	.section	.note.nv.tkinfo,"",@"SHT_NOTE"
	.sectionflags	@"SHF_NOTE_NV_TKINFO"
	.tkinfo
        /*0018*/ 	.word	0x00000002
        /*0030*/ 	.string	""
        /*0030*/ 	.string	"ptxas"
        /*0030*/ 	.string	"Cuda compilation tools, release 13.0, V13.0.88"
        /*0030*/ 	.string	"Build cuda_13.0.r13.0/compiler.36424714_0"
        /*0030*/ 	.string	"-arch sm_100 -m 64 "



//--------------------- .note.nv.cuinfo           --------------------------
	.section	.note.nv.cuinfo,"",@"SHT_NOTE"
	.sectionflags	@"SHF_NOTE_NV_CUINFO"
        /*0018*/ 	.short	0x0002
        /*001a*/ 	.short	0x0064
        /*001c*/ 	.short	0x0082
	.zero		2


//--------------------- .nv.info                  --------------------------
	.section	.nv.info,"",@"SHT_CUDA_INFO"
	.align	4


	//----- nvinfo : EIATTR_REGCOUNT
	.align		4
        /*0000*/ 	.byte	0x04, 0x2f
        /*0002*/ 	.short	(.L_45 - .L_44)
	.align		4
.L_44:
        /*0004*/ 	.word	index@(_Z4testP5Study)
        /*0008*/ 	.word	0x0000001a


	//----- nvinfo : EIATTR_FRAME_SIZE
	.align		4
.L_45:
        /*000c*/ 	.byte	0x04, 0x11
        /*000e*/ 	.short	(.L_47 - .L_46)
	.align		4
.L_46:
        /*0010*/ 	.word	index@(_Z4testP5Study)
        /*0014*/ 	.word	0x00000008


	//----- nvinfo : EIATTR_REGCOUNT
	.align		4
.L_47:
        /*0018*/ 	.byte	0x04, 0x2f
        /*001a*/ 	.short	(.L_49 - .L_48)
	.align		4
.L_48:
        /*001c*/ 	.word	index@(_ZN3cub18CUB_300001_SM_10006detail11EmptyKernelIvEEvv)
        /*0020*/ 	.word	0x00000004


	//----- nvinfo : EIATTR_FRAME_SIZE
	.align		4
.L_49:
        /*0024*/ 	.byte	0x04, 0x11
        /*0026*/ 	.short	(.L_51 - .L_50)
	.align		4
.L_50:
        /*0028*/ 	.word	index@(_ZN3cub18CUB_300001_SM_10006detail11EmptyKernelIvEEvv)
        /*002c*/ 	.word	0x00000000


	//----- nvinfo : EIATTR_REGCOUNT
	.align		4
.L_51:
        /*0030*/ 	.byte	0x04, 0x2f
        /*0032*/ 	.short	(.L_53 - .L_52)
	.align		4
.L_52:
        /*0034*/ 	.word	index@(_ZN3cub18CUB_300001_SM_10006detail8for_each13static_kernelINS2_12policy_hub_t12policy_500_tElN6thrust24THRUST_300001_SM_1000_NS8cuda_cub20__uninitialized_fill7functorINS7_10device_ptrI5StudyEESC_EEEEvT0_T1_)
        /*0038*/ 	.word	0x00000020


	//----- nvinfo : EIATTR_FRAME_SIZE
	.align		4
.L_53:
        /*003c*/ 	.byte	0x04, 0x11
        /*003e*/ 	.short	(.L_55 - .L_54)
	.align		4
.L_54:
        /*0040*/ 	.word	index@(_ZN3cub18CUB_300001_SM_10006detail8for_each13static_kernelINS2_12policy_hub_t12policy_500_tElN6thrust24THRUST_300001_SM_1000_NS8cuda_cub20__uninitialized_fill7functorINS7_10device_ptrI5StudyEESC_EEEEvT0_T1_)
        /*0044*/ 	.word	0x00000000


	//----- nvinfo : EIATTR_MIN_STACK_SIZE
	.align		4
.L_55:
        /*0048*/ 	.byte	0x04, 0x12
        /*004a*/ 	.short	(.L_57 - .L_56)
	.align		4
.L_56:
        /*004c*/ 	.word	index@(_ZN3cub18CUB_300001_SM_10006detail8for_each13static_kernelINS2_12policy_hub_t12policy_500_tElN6thrust24THRUST_300001_SM_1000_NS8cuda_cub20__uninitialized_fill7functorINS7_10device_ptrI5StudyEESC_EEEEvT0_T1_)
        /*0050*/ 	.word	0x00000000


	//----- nvinfo : EIATTR_MIN_STACK_SIZE
	.align		4
.L_57:
        /*0054*/ 	.byte	0x04, 0x12
        /*0056*/ 	.short	(.L_59 - .L_58)
	.align		4
.L_58:
        /*0058*/ 	.word	index@(_ZN3cub18CUB_300001_SM_10006detail11EmptyKernelIvEEvv)
        /*005c*/ 	.word	0x00000000


	//----- nvinfo : EIATTR_MIN_STACK_SIZE
	.align		4
.L_59:
        /*0060*/ 	.byte	0x04, 0x12
        /*0062*/ 	.short	(.L_61 - .L_60)
	.align		4
.L_60:
        /*0064*/ 	.word	index@(_Z4testP5Study)
        /*0068*/ 	.word	0x00000008
.L_61:


//--------------------- .nv.compat                --------------------------
	.section	.nv.compat,"",@"SHT_CUDA_COMPAT_INFO"
	.align	4
        /*0000*/ 	.byte	0x02, 0x09, 0x00, 0x00, 0x02, 0x02, 0x01, 0x00, 0x02, 0x05, 0x05, 0x00, 0x03, 0x07, 0x01, 0x01
        /*0010*/ 	.byte	0x02, 0x03, 0x00, 0x00, 0x02, 0x06, 0x01, 0x00, 0x04, 0x0b, 0x08, 0x00, 0x09, 0x00, 0x00, 0x00
        /*0020*/ 	.byte	0x00, 0x00, 0x00, 0x00


//--------------------- .nv.info._ZN3cub18CUB_300001_SM_10006detail8for_each13static_kernelINS2_12policy_hub_t12policy_500_tElN6thrust24THRUST_300001_SM_1000_NS8cuda_cub20__uninitialized_fill7functorINS7_10device_ptrI5StudyEESC_EEEEvT0_T1_ --------------------------
	.section	.nv.info._ZN3cub18CUB_300001_SM_10006detail8for_each13static_kernelINS2_12policy_hub_t12policy_500_tElN6thrust24THRUST_300001_SM_1000_NS8cuda_cub20__uninitialized_fill7functorINS7_10device_ptrI5StudyEESC_EEEEvT0_T1_,"",@"SHT_CUDA_INFO"
	.sectionflags	@""
	.align	4


	//----- nvinfo : EIATTR_CUDA_API_VERSION
	.align		4
        /*0000*/ 	.byte	0x04, 0x37
        /*0002*/ 	.short	(.L_63 - .L_62)
.L_62:
        /*0004*/ 	.word	0x00000082


	//----- nvinfo : EIATTR_KPARAM_INFO
	.align		4
.L_63:
        /*0008*/ 	.byte	0x04, 0x17
        /*000a*/ 	.short	(.L_65 - .L_64)
.L_64:
        /*000c*/ 	.word	0x00000000
        /*0010*/ 	.short	0x0001
        /*0012*/ 	.short	0x0008
        /*0014*/ 	.byte	0x00, 0xf0, 0x21, 0x20


	//----- nvinfo : EIATTR_KPARAM_INFO
	.align		4
.L_65:
        /*0018*/ 	.byte	0x04, 0x17
        /*001a*/ 	.short	(.L_67 - .L_66)
.L_66:
        /*001c*/ 	.word	0x00000000
        /*0020*/ 	.short	0x0000
        /*0022*/ 	.short	0x0000
        /*0024*/ 	.byte	0x00, 0xf0, 0x21, 0x00


	//----- nvinfo : EIATTR_SPARSE_MMA_MASK
	.align		4
.L_67:
        /*0028*/ 	.byte	0x03, 0x50
        /*002a*/ 	.short	0x0000


	//----- nvinfo : EIATTR_MAXREG_COUNT
	.align		4
        /*002c*/ 	.byte	0x03, 0x1b
        /*002e*/ 	.short	0x00ff


	//----- nvinfo : EIATTR_MERCURY_ISA_VERSION
	.align		4
        /*0030*/ 	.byte	0x03, 0x5f
        /*0032*/ 	.short	0x0101


	//----- nvinfo : EIATTR_VRC_CTA_INIT_COUNT
	.align		4
        /*0034*/ 	.byte	0x02, 0x4a
	.zero		1
	.zero		1


	//----- nvinfo : EIATTR_EXIT_INSTR_OFFSETS
	.align		4
        /*0038*/ 	.byte	0x04, 0x1c
        /*003a*/ 	.short	(.L_69 - .L_68)


	//   ....[0]....
.L_68:
        /*003c*/ 	.word	0x00006100


	//   ....[1]....
        /*0040*/ 	.word	0x00009210


	//   ....[2]....
        /*0044*/ 	.word	0x0000c270


	//----- nvinfo : EIATTR_MAX_THREADS
	.align		4
.L_69:
        /*0048*/ 	.byte	0x04, 0x05
        /*004a*/ 	.short	(.L_71 - .L_70)
.L_70:
        /*004c*/ 	.word	0x00000100
        /*0050*/ 	.word	0x00000001
        /*0054*/ 	.word	0x00000001


	//----- nvinfo : EIATTR_CRS_STACK_SIZE
	.align		4
.L_71:
        /*0058*/ 	.byte	0x04, 0x1e
        /*005a*/ 	.short	(.L_73 - .L_72)
.L_72:
        /*005c*/ 	.word	0x00000000


	//----- nvinfo : EIATTR_CBANK_PARAM_SIZE
	.align		4
.L_73:
        /*0060*/ 	.byte	0x03, 0x19
        /*0062*/ 	.short	0x0810


	//----- nvinfo : EIATTR_PARAM_CBANK
	.align		4
        /*0064*/ 	.byte	0x04, 0x0a
        /*0066*/ 	.short	(.L_75 - .L_74)
	.align		4
.L_74:
        /*0068*/ 	.word	index@(.nv.constant0._ZN3cub18CUB_300001_SM_10006detail8for_each13static_kernelINS2_12policy_hub_t12policy_500_tElN6thrust24THRUST_300001_SM_1000_NS8cuda_cub20__uninitialized_fill7functorINS7_10device_ptrI5StudyEESC_EEEEvT0_T1_)
        /*006c*/ 	.short	0x0380
        /*006e*/ 	.short	0x0810


	//----- nvinfo : EIATTR_SW_WAR
	.align		4
.L_75:
        /*0070*/ 	.byte	0x04, 0x36
        /*0072*/ 	.short	(.L_77 - .L_76)
.L_76:
        /*0074*/ 	.word	0x00000008
.L_77:


//--------------------- .nv.info._ZN3cub18CUB_300001_SM_10006detail11EmptyKernelIvEEvv --------------------------
	.section	.nv.info._ZN3cub18CUB_300001_SM_10006detail11EmptyKernelIvEEvv,"",@"SHT_CUDA_INFO"
	.sectionflags	@""
	.align	4


	//----- nvinfo : EIATTR_CUDA_API_VERSION
	.align		4
        /*0000*/ 	.byte	0x04, 0x37
        /*0002*/ 	.short	(.L_79 - .L_78)
.L_78:
        /*0004*/ 	.word	0x00000082


	//----- nvinfo : EIATTR_SPARSE_MMA_MASK
	.align		4
.L_79:
        /*0008*/ 	.byte	0x03, 0x50
        /*000a*/ 	.short	0x0000


	//----- nvinfo : EIATTR_MAXREG_COUNT
	.align		4
        /*000c*/ 	.byte	0x03, 0x1b
        /*000e*/ 	.short	0x00ff


	//----- nvinfo : EIATTR_MERCURY_ISA_VERSION
	.align		4
        /*0010*/ 	.byte	0x03, 0x5f
        /*0012*/ 	.short	0x0101


	//----- nvinfo : EIATTR_VRC_CTA_INIT_COUNT
	.align		4
        /*0014*/ 	.byte	0x02, 0x4a
	.zero		1
	.zero		1


	//----- nvinfo : EIATTR_EXIT_INSTR_OFFSETS
	.align		4
        /*0018*/ 	.byte	0x04, 0x1c
        /*001a*/ 	.short	(.L_81 - .L_80)


	//   ....[0]....
.L_80:
        /*001c*/ 	.word	0x00000010


	//----- nvinfo : EIATTR_SW_WAR
	.align		4
.L_81:
        /*0020*/ 	.byte	0x04, 0x36
        /*0022*/ 	.short	(.L_83 - .L_82)
.L_82:
        /*0024*/ 	.word	0x00000008
.L_83:


//--------------------- .nv.info._Z4testP5Study   --------------------------
	.section	.nv.info._Z4testP5Study,"",@"SHT_CUDA_INFO"
	.sectionflags	@""
	.align	4


	//----- nvinfo : EIATTR_CUDA_API_VERSION
	.align		4
        /*0000*/ 	.byte	0x04, 0x37
        /*0002*/ 	.short	(.L_85 - .L_84)
.L_84:
        /*0004*/ 	.word	0x00000082


	//----- nvinfo : EIATTR_KPARAM_INFO
	.align		4
.L_85:
        /*0008*/ 	.byte	0x04, 0x17
        /*000a*/ 	.short	(.L_87 - .L_86)
.L_86:
        /*000c*/ 	.word	0x00000000
        /*0010*/ 	.short	0x0000
        /*0012*/ 	.short	0x0000
        /*0014*/ 	.byte	0x00, 0xf5, 0x21, 0x00


	//----- nvinfo : EIATTR_SPARSE_MMA_MASK
	.align		4
.L_87:
        /*0018*/ 	.byte	0x03, 0x50
        /*001a*/ 	.short	0x0000


	//----- nvinfo : EIATTR_MAXREG_COUNT
	.align		4
        /*001c*/ 	.byte	0x03, 0x1b
        /*001e*/ 	.short	0x00ff


	//----- nvinfo : EIATTR_EXTERNS
	.align		4
        /*0020*/ 	.byte	0x04, 0x0f
        /*0022*/ 	.short	(.L_89 - .L_88)


	//   ....[0]....
	.align		4
.L_88:
        /*0024*/ 	.word	index@(vprintf)


	//----- nvinfo : EIATTR_MERCURY_ISA_VERSION
	.align		4
.L_89:
        /*0028*/ 	.byte	0x03, 0x5f
        /*002a*/ 	.short	0x0101


	//----- nvinfo : EIATTR_VRC_CTA_INIT_COUNT
	.align		4
        /*002c*/ 	.byte	0x02, 0x4a
	.zero		1
	.zero		1


	//----- nvinfo : EIATTR_SYSCALL_OFFSETS
	.align		4
        /*0030*/ 	.byte	0x04, 0x46
        /*0032*/ 	.short	(.L_91 - .L_90)


	//   ....[0]....
.L_90:
        /*0034*/ 	.word	0x000001a0


	//   ....[1]....
        /*0038*/ 	.word	0x00000240


	//   ....[2]....
        /*003c*/ 	.word	0x000002e0


	//   ....[3]....
        /*0040*/ 	.word	0x00000380


	//   ....[4]....
        /*0044*/ 	.word	0x00000420


	//   ....[5]....
        /*0048*/ 	.word	0x000004c0


	//   ....[6]....
        /*004c*/ 	.word	0x00000560


	//   ....[7]....
        /*0050*/ 	.word	0x00000600


	//   ....[8]....
        /*0054*/ 	.word	0x000006a0


	//   ....[9]....
        /*0058*/ 	.word	0x00000740


	//   ....[10]....
        /*005c*/ 	.word	0x000007e0


	//   ....[11]....
        /*0060*/ 	.word	0x00000880


	//   ....[12]....
        /*0064*/ 	.word	0x00000920


	//   ....[13]....
        /*0068*/ 	.word	0x000009c0


	//   ....[14]....
        /*006c*/ 	.word	0x00000a60


	//   ....[15]....
        /*0070*/ 	.word	0x00000b00


	//----- nvinfo : EIATTR_EXIT_INSTR_OFFSETS
	.align		4
.L_91:
        /*0074*/ 	.byte	0x04, 0x1c
        /*0076*/ 	.short	(.L_93 - .L_92)


	//   ....[0]....
.L_92:
        /*0078*/ 	.word	0x00000b50


	//----- nvinfo : EIATTR_CRS_STACK_SIZE
	.align		4
.L_93:
        /*007c*/ 	.byte	0x04, 0x1e
        /*007e*/ 	.short	(.L_95 - .L_94)
.L_94:
        /*0080*/ 	.word	0x00000000


	//----- nvinfo : EIATTR_CBANK_PARAM_SIZE
	.align		4
.L_95:
        /*0084*/ 	.byte	0x03, 0x19
        /*0086*/ 	.short	0x0008


	//----- nvinfo : EIATTR_PARAM_CBANK
	.align		4
        /*0088*/ 	.byte	0x04, 0x0a
        /*008a*/ 	.short	(.L_97 - .L_96)
	.align		4
.L_96:
        /*008c*/ 	.word	index@(.nv.constant0._Z4testP5Study)
        /*0090*/ 	.short	0x0380
        /*0092*/ 	.short	0x0008


	//----- nvinfo : EIATTR_SW_WAR
	.align		4
.L_97:
        /*0094*/ 	.byte	0x04, 0x36
        /*0096*/ 	.short	(.L_99 - .L_98)
.L_98:
        /*0098*/ 	.word	0x00000008
.L_99:


//--------------------- .nv.callgraph             --------------------------
	.section	.nv.callgraph,"",@"SHT_CUDA_CALLGRAPH"
	.align	4
	.sectionentsize	8
	.align		4
        /*0000*/ 	.word	0x00000000
	.align		4
        /*0004*/ 	.word	0xffffffff
	.align		4
        /*0008*/ 	.word	index@(_Z4testP5Study)
	.align		4
        /*000c*/ 	.word	index@(vprintf)
	.align		4
        /*0010*/ 	.word	0x00000000
	.align		4
        /*0014*/ 	.word	0xfffffffe
	.align		4
        /*0018*/ 	.word	0x00000000
	.align		4
        /*001c*/ 	.word	0xfffffffd
	.align		4
        /*0020*/ 	.word	0x00000000
	.align		4
        /*0024*/ 	.word	0xfffffffc


//--------------------- .nv.constant4             --------------------------
	.section	.nv.constant4,"a",@progbits
	.align	8
	.align		8
.nv.constant4:
        /*0000*/ 	.dword	_ZN34_INTERNAL_fa3e006d_4_k_cu_8a21e4464cuda3std3__45__cpo5beginE
	.align		8
        /*0008*/ 	.dword	_ZN34_INTERNAL_fa3e006d_4_k_cu_8a21e4464cuda3std3__45__cpo3endE
	.align		8
        /*0010*/ 	.dword	_ZN34_INTERNAL_fa3e006d_4_k_cu_8a21e4464cuda3std3__45__cpo6cbeginE
	.align		8
        /*0018*/ 	.dword	_ZN34_INTERNAL_fa3e006d_4_k_cu_8a21e4464cuda3std3__45__cpo4cendE
	.align		8
        /*0020*/ 	.dword	_ZN34_INTERNAL_fa3e006d_4_k_cu_8a21e4464cuda3std3__45__cpo6rbeginE
	.align		8
        /*0028*/ 	.dword	_ZN34_INTERNAL_fa3e006d_4_k_cu_8a21e4464cuda3std3__45__cpo4rendE
	.align		8
        /*0030*/ 	.dword	_ZN34_INTERNAL_fa3e006d_4_k_cu_8a21e4464cuda3std3__45__cpo7crbeginE
	.align		8
        /*0038*/ 	.dword	_ZN34_INTERNAL_fa3e006d_4_k_cu_8a21e4464cuda3std3__45__cpo5crendE
	.align		8
        /*0040*/ 	.dword	_ZN34_INTERNAL_fa3e006d_4_k_cu_8a21e4464cuda3std3__436_GLOBAL__N__fa3e006d_4_k_cu_8a21e4466ignoreE
	.align		8
        /*0048*/ 	.dword	_ZN34_INTERNAL_fa3e006d_4_k_cu_8a21e4464cuda3std3__419piecewise_constructE
	.align		8
        /*0050*/ 	.dword	_ZN34_INTERNAL_fa3e006d_4_k_cu_8a21e4464cuda3std3__48in_placeE
	.align		8
        /*0058*/ 	.dword	_ZN34_INTERNAL_fa3e006d_4_k_cu_8a21e4464cuda3std3__420unreachable_sentinelE
	.align		8
        /*0060*/ 	.dword	_ZN34_INTERNAL_fa3e006d_4_k_cu_8a21e4464cuda3std3__47nulloptE
	.align		8
        /*0068*/ 	.dword	_ZN34_INTERNAL_fa3e006d_4_k_cu_8a21e4464cuda3std3__48unexpectE
	.align		8
        /*0070*/ 	.dword	_ZN34_INTERNAL_fa3e006d_4_k_cu_8a21e4464cuda3std6ranges3__45__cpo4swapE
	.align		8
        /*0078*/ 	.dword	_ZN34_INTERNAL_fa3e006d_4_k_cu_8a21e4464cuda3std6ranges3__45__cpo9iter_moveE
	.align		8
        /*0080*/ 	.dword	_ZN34_INTERNAL_fa3e006d_4_k_cu_8a21e4464cuda3std6ranges3__45__cpo5beginE
	.align		8
        /*0088*/ 	.dword	_ZN34_INTERNAL_fa3e006d_4_k_cu_8a21e4464cuda3std6ranges3__45__cpo3endE
	.align		8
        /*0090*/ 	.dword	_ZN34_INTERNAL_fa3e006d_4_k_cu_8a21e4464cuda3std6ranges3__45__cpo6cbeginE
	.align		8
        /*0098*/ 	.dword	_ZN34_INTERNAL_fa3e006d_4_k_cu_8a21e4464cuda3std6ranges3__45__cpo4cendE
	.align		8
        /*00a0*/ 	.dword	_ZN34_INTERNAL_fa3e006d_4_k_cu_8a21e4464cuda3std6ranges3__45__cpo7advanceE
	.align		8
        /*00a8*/ 	.dword	_ZN34_INTERNAL_fa3e006d_4_k_cu_8a21e4464cuda3std6ranges3__45__cpo9iter_swapE
	.align		8
        /*00b0*/ 	.dword	_ZN34_INTERNAL_fa3e006d_4_k_cu_8a21e4464cuda3std6ranges3__45__cpo4nextE
	.align		8
        /*00b8*/ 	.dword	_ZN34_INTERNAL_fa3e006d_4_k_cu_8a21e4464cuda3std6ranges3__45__cpo4prevE
	.align		8
        /*00c0*/ 	.dword	_ZN34_INTERNAL_fa3e006d_4_k_cu_8a21e4464cuda3std6ranges3__45__cpo4dataE
	.align		8
        /*00c8*/ 	.dword	_ZN34_INTERNAL_fa3e006d_4_k_cu_8a21e4464cuda3std6ranges3__45__cpo5cdataE
	.align		8
        /*00d0*/ 	.dword	_ZN34_INTERNAL_fa3e006d_4_k_cu_8a21e4464cuda3std6ranges3__45__cpo4sizeE
	.align		8
        /*00d8*/ 	.dword	_ZN34_INTERNAL_fa3e006d_4_k_cu_8a21e4464cuda3std6ranges3__45__cpo5ssizeE
	.align		8
        /*00e0*/ 	.dword	_ZN34_INTERNAL_fa3e006d_4_k_cu_8a21e4464cuda3std6ranges3__45__cpo8distanceE
	.align		8
        /*00e8*/ 	.dword	_ZN34_INTERNAL_fa3e006d_4_k_cu_8a21e4466thrust24THRUST_300001_SM_1000_NS8cuda_cub3parE
	.align		8
        /*00f0*/ 	.dword	_ZN34_INTERNAL_fa3e006d_4_k_cu_8a21e4466thrust24THRUST_300001_SM_1000_NS8cuda_cub10par_nosyncE
	.align		8
        /*00f8*/ 	.dword	_ZN34_INTERNAL_fa3e006d_4_k_cu_8a21e4466thrust24THRUST_300001_SM_1000_NS6system6detail10sequential3seqE
	.align		8
        /*0100*/ 	.dword	_ZN34_INTERNAL_fa3e006d_4_k_cu_8a21e4466thrust24THRUST_300001_SM_1000_NS12placeholders2_1E
	.align		8
        /*0108*/ 	.dword	_ZN34_INTERNAL_fa3e006d_4_k_cu_8a21e4466thrust24THRUST_300001_SM_1000_NS12placeholders2_2E
	.align		8
        /*0110*/ 	.dword	_ZN34_INTERNAL_fa3e006d_4_k_cu_8a21e4466thrust24THRUST_300001_SM_1000_NS12placeholders2_3E
	.align		8
        /*0118*/ 	.dword	_ZN34_INTERNAL_fa3e006d_4_k_cu_8a21e4466thrust24THRUST_300001_SM_1000_NS12placeholders2_4E
	.align		8
        /*0120*/ 	.dword	_ZN34_INTERNAL_fa3e006d_4_k_cu_8a21e4466thrust24THRUST_300001_SM_1000_NS12placeholders2_5E
	.align		8
        /*0128*/ 	.dword	_ZN34_INTERNAL_fa3e006d_4_k_cu_8a21e4466thrust24THRUST_300001_SM_1000_NS12placeholders2_6E
	.align		8
        /*0130*/ 	.dword	_ZN34_INTERNAL_fa3e006d_4_k_cu_8a21e4466thrust24THRUST_300001_SM_1000_NS12placeholders2_7E
	.align		8
        /*0138*/ 	.dword	_ZN34_INTERNAL_fa3e006d_4_k_cu_8a21e4466thrust24THRUST_300001_SM_1000_NS12placeholders2_8E
	.align		8
        /*0140*/ 	.dword	_ZN34_INTERNAL_fa3e006d_4_k_cu_8a21e4466thrust24THRUST_300001_SM_1000_NS12placeholders2_9E
	.align		8
        /*0148*/ 	.dword	_ZN34_INTERNAL_fa3e006d_4_k_cu_8a21e4466thrust24THRUST_300001_SM_1000_NS12placeholders3_10E
	.align		8
        /*0150*/ 	.dword	_ZN34_INTERNAL_fa3e006d_4_k_cu_8a21e4466thrust24THRUST_300001_SM_1000_NS3seqE
	.align		8
        /*0158*/ 	.dword	$str
	.align		8
        /*0160*/ 	.dword	vprintf


//--------------------- .text._ZN3cub18CUB_300001_SM_10006detail8for_each13static_kernelINS2_12policy_hub_t12policy_500_tElN6thrust24THRUST_300001_SM_1000_NS8cuda_cub20__uninitialized_fill7functorINS7_10device_ptrI5StudyEESC_EEEEvT0_T1_ --------------------------
	.section	.text._ZN3cub18CUB_300001_SM_10006detail8for_each13static_kernelINS2_12policy_hub_t12policy_500_tElN6thrust24THRUST_300001_SM_1000_NS8cuda_cub20__uninitialized_fill7functorINS7_10device_ptrI5StudyEESC_EEEEvT0_T1_,"ax",@progbits
	.align	128
        .global         _ZN3cub18CUB_300001_SM_10006detail8for_each13static_kernelINS2_12policy_hub_t12policy_500_tElN6thrust24THRUST_300001_SM_1000_NS8cuda_cub20__uninitialized_fill7functorINS7_10device_ptrI5StudyEESC_EEEEvT0_T1_
        .type           _ZN3cub18CUB_300001_SM_10006detail8for_each13static_kernelINS2_12policy_hub_t12policy_500_tElN6thrust24THRUST_300001_SM_1000_NS8cuda_cub20__uninitialized_fill7functorINS7_10device_ptrI5StudyEESC_EEEEvT0_T1_,@function
        .size           _ZN3cub18CUB_300001_SM_10006detail8for_each13static_kernelINS2_12policy_hub_t12policy_500_tElN6thrust24THRUST_300001_SM_1000_NS8cuda_cub20__uninitialized_fill7functorINS7_10device_ptrI5StudyEESC_EEEEvT0_T1_,(.L_x_23 - _ZN3cub18CUB_300001_SM_10006detail8for_each13static_kernelINS2_12policy_hub_t12policy_500_tElN6thrust24THRUST_300001_SM_1000_NS8cuda_cub20__uninitialized_fill7functorINS7_10device_ptrI5StudyEESC_EEEEvT0_T1_)
        .other          _ZN3cub18CUB_300001_SM_10006detail8for_each13static_kernelINS2_12policy_hub_t12policy_500_tElN6thrust24THRUST_300001_SM_1000_NS8cuda_cub20__uninitialized_fill7functorINS7_10device_ptrI5StudyEESC_EEEEvT0_T1_,@"STO_CUDA_ENTRY STV_DEFAULT"
_ZN3cub18CUB_300001_SM_10006detail8for_each13static_kernelINS2_12policy_hub_t12policy_500_tElN6thrust24THRUST_300001_SM_1000_NS8cuda_cub20__uninitialized_fill7functorINS7_10device_ptrI5StudyEESC_EEEEvT0_T1_:
.text._ZN3cub18CUB_300001_SM_10006detail8for_each13static_kernelINS2_12policy_hub_t12policy_500_tElN6thrust24THRUST_300001_SM_1000_NS8cuda_cub20__uninitialized_fill7functorINS7_10device_ptrI5StudyEESC_EEEEvT0_T1_:
[----:B------:R-:W-:Y:S01]  /*0000*/  LDC R1, c[0x0][0x37c] ;  /* 0x0000df00ff017b82 */ /* 0x000fe20000000800 */
[----:B------:R-:W0:Y:S07]  /*0010*/  S2R R5, SR_CTAID.X ;  /* 0x0000000000057919 */ /* 0x000e2e0000002500 */
[----:B------:R-:W1:Y:S01]  /*0020*/  LDC.64 R6, c[0x0][0x380] ;  /* 0x0000e000ff067b82 */ /* 0x000e620000000a00 */
[----:B------:R-:W2:Y:S01]  /*0030*/  LDCU.64 UR4, c[0x0][0x358] ;  /* 0x00006b00ff0477ac */ /* 0x000ea20008000a00 */
[----:B0-----:R-:W-:-:S03]  /*0040*/  IMAD.WIDE.U32 R2, R5, 0x200, RZ ;  /* 0x0000020005027825 */ /* 0x001fc600078e00ff */
[----:B-1----:R-:W-:-:S04]  /*0050*/  IADD3 R0, P1, PT, -R2, R6, RZ ;  /* 0x0000000602007210 */ /* 0x002fc80007f3e1ff */
[----:B------:R-:W-:Y:S01]  /*0060*/  ISETP.GE.U32.AND P0, PT, R0, 0x200, PT ;  /* 0x000002000000780c */ /* 0x000fe20003f06070 */
[----:B------:R-:W-:-:S05]  /*0070*/  IMAD.X R0, R7, 0x1, ~R3, P1 ;  /* 0x0000000107007824 */ /* 0x000fca00008e0e03 */
[----:B------:R-:W-:-:S13]  /*0080*/  ISETP.GE.AND.EX P0, PT, R0, RZ, PT, P0 ;  /* 0x000000ff0000720c */ /* 0x000fda0003f06300 */
[----:B--2---:R-:W-:Y:S05]  /*0090*/  @!P0 BRA `(.L_x_0) ;  /* 0x00000060001c8947 */ /* 0x004fea0003800000 */
[----:B------:R-:W0:Y:S01]  /*00a0*/  S2R R2, SR_TID.X ;  /* 0x0000000000027919 */ /* 0x000e220000002100 */
[----:B------:R-:W1:Y:S01]  /*00b0*/  LDCU.64 UR6, c[0x0][0x388] ;  /* 0x00007100ff0677ac */ /* 0x000e620008000a00 */
[----:B------:R-:W2:Y:S01]  /*00c0*/  LDC.64 R12, c[0x0][0x3a8] ;  /* 0x0000ea00ff0c7b82 */ /* 0x000ea20000000a00 */
[----:B------:R-:W-:-:S07]  /*00d0*/  IMAD.MOV.U32 R3, RZ, RZ, RZ ;  /* 0x000000ffff037224 */ /* 0x000fce00078e00ff */
[----:B------:R-:W3:Y:S08]  /*00e0*/  LDC.64 R6, c[0x0][0x390] ;  /* 0x0000e400ff067b82 */ /* 0x000ef00000000a00 */
[----:B------:R-:W4:Y:S08]  /*00f0*/  LDC.64 R10, c[0x0][0x398] ;  /* 0x0000e600ff0a7b82 */ /* 0x000f300000000a00 */
[----:B------:R-:W5:Y:S01]  /*0100*/  LDC.64 R8, c[0x0][0x3a0] ;  /* 0x0000e800ff087b82 */ /* 0x000f620000000a00 */
[----:B0-----:R-:W-:-:S07]  /*0110*/  IMAD.WIDE.U32 R4, R5, 0x200, R2 ;  /* 0x0000020005047825 */ /* 0x001fce00078e0002 */
[----:B------:R-:W0:Y:S01]  /*0120*/  LDC.64 R20, c[0x0][0x3b0] ;  /* 0x0000ec00ff147b82 */ /* 0x000e220000000a00 */
[----:B-1----:R-:W-:-:S04]  /*0130*/  LEA R2, P0, R4, UR6, 0xb ;  /* 0x0000000604027c11 */ /* 0x002fc8000f8058ff */
[----:B------:R-:W-:-:S03]  /*0140*/  LEA.HI.X R3, R4, UR7, R5, 0xb, P0 ;  /* 0x0000000704037c11 */ /* 0x000fc600080f5c05 */
[----:B------:R-:W1:Y:S02]  /*0150*/  LDC.64 R22, c[0x0][0x3b8] ;  /* 0x0000ee00ff167b82 */ /* 0x000e640000000a00 */
[----:B--2---:R-:W-:Y:S06]  /*0160*/  STG.E desc[UR4][R2.64+0x18], R12 ;  /* 0x0000180c02007986 */ /* 0x004fec000c101904 */
[----:B------:R-:W2:Y:S01]  /*0170*/  LDC.64 R18, c[0x0][0x3d0] ;  /* 0x0000f400ff127b82 */ /* 0x000ea20000000a00 */
[----:B------:R0:W-:Y:S04]  /*0180*/  STG.E desc[UR4][R2.64+0x1c], R13 ;  /* 0x00001c0d02007986 */ /* 0x0001e8000c101904 */
[----:B---3--:R-:W-:Y:S03]  /*0190*/  STG.E desc[UR4][R2.64], R6 ;  /* 0x0000000602007986 */ /* 0x008fe6000c101904 */
[----:B------:R-:W3:Y:S01]  /*01a0*/  LDC.64 R24, c[0x0][0x3c8] ;  /* 0x0000f200ff187b82 */ /* 0x000ee20000000a00 */
[----:B------:R2:W-:Y:S04]  /*01b0*/  STG.E desc[UR4][R2.64+0x4], R7 ;  /* 0x0000040702007986 */ /* 0x0005e8000c101904 */
[----:B----4-:R-:W-:Y:S03]  /*01c0*/  STG.E desc[UR4][R2.64+0x8], R10 ;  /* 0x0000080a02007986 */ /* 0x010fe6000c101904 */
[----:B------:R-:W4:Y:S01]  /*01d0*/  LDC.64 R16, c[0x0][0x3e0] ;  /* 0x0000f800ff107b82 */ /* 0x000f220000000a00 */
[----:B------:R-:W-:Y:S04]  /*01e0*/  STG.E desc[UR4][R2.64+0xc], R11 ;  /* 0x00000c0b02007986 */ /* 0x000fe8000c101904 */
[----:B-----5:R-:W-:Y:S03]  /*01f0*/  STG.E desc[UR4][R2.64+0x10], R8 ;  /* 0x0000100802007986 */ /* 0x020fe6000c101904 */
[----:B------:R-:W5:Y:S01]  /*0200*/  LDC.64 R14, c[0x0][0x3e8] ;  /* 0x0000fa00ff0e7b82 */ /* 0x000f620000000a00 */
[----:B------:R3:W-:Y:S04]  /*0210*/  STG.E desc[UR4][R2.64+0x14], R9 ;  /* 0x0000140902007986 */ /* 0x0007e8000c101904 */
[----:B0-----:R-:W-:Y:S03]  /*0220*/  STG.E desc[UR4][R2.64+0x20], R20 ;  /* 0x0000201402007986 */ /* 0x001fe6000c101904 */
[----:B------:R-:W0:Y:S01]  /*0230*/  LDC.64 R12, c[0x0][0x3f0] ;  /* 0x0000fc00ff0c7b82 */ /* 0x000e220000000a00 */
[----:B------:R5:W-:Y:S04]  /*0240*/  STG.E desc[UR4][R2.64+0x24], R21 ;  /* 0x0000241502007986 */ /* 0x000be8000c101904 */
[----:B-1----:R-:W-:Y:S03]  /*0250*/  STG.E desc[UR4][R2.64+0x28], R22 ;  /* 0x0000281602007986 */ /* 0x002fe6000c101904 */
[----:B------:R-:W1:Y:S01]  /*0260*/  LDC.64 R4, c[0x0][0x3f8] ;  /* 0x0000fe00ff047b82 */ /* 0x000e620000000a00 */
[----:B------:R0:W-:Y:S04]  /*0270*/  STG.E desc[UR4][R2.64+0x2c], R23 ;  /* 0x00002c1702007986 */ /* 0x0001e8000c101904 */
[----:B--2---:R-:W-:Y:S03]  /*0280*/  STG.E desc[UR4][R2.64+0x40], R18 ;  /* 0x0000401202007986 */ /* 0x004fe6000c101904 */
[----:B------:R-:W2:Y:S01]  /*0290*/  LDC.64 R6, c[0x0][0x400] ;  /* 0x00010000ff067b82 */ /* 0x000ea20000000a00 */
[----:B------:R1:W-:Y:S04]  /*02a0*/  STG.E desc[UR4][R2.64+0x44], R19 ;  /* 0x0000441302007986 */ /* 0x0003e8000c101904 */
[----:B---3--:R-:W-:Y:S03]  /*02b0*/  STG.E desc[UR4][R2.64+0x38], R24 ;  /* 0x0000381802007986 */ /* 0x008fe6000c101904 */
[----:B------:R-:W3:Y:S01]  /*02c0*/  LDC.64 R8, c[0x0][0x408] ;  /* 0x00010200ff087b82 */ /* 0x000ee20000000a00 */
[----:B------:R2:W-:Y:S04]  /*02d0*/  STG.E desc[UR4][R2.64+0x3c], R25 ;  /* 0x00003c1902007986 */ /* 0x0005e8000c101904 */
[----:B----4-:R-:W-:Y:S03]  /*02e0*/  STG.E desc[UR4][R2.64+0x50], R16 ;  /* 0x0000501002007986 */ /* 0x010fe6000c101904 */
[----:B------:R-:W4:Y:S01]  /*02f0*/  LDC.64 R10, c[0x0][0x410] ;  /* 0x00010400ff0a7b82 */ /* 0x000f220000000a00 */
[----:B------:R3:W-:Y:S04]  /*0300*/  STG.E desc[UR4][R2.64+0x54], R17 ;  /* 0x0000541102007986 */ /* 0x0007e8000c101904 */
        /* <DEDUP_REMOVED lines=272> */
[----:B------:R-:W-:Y:S04]  /*1410*/  STG.E desc[UR4][R2.64+0x2cc], R27 ;  /* 0x0002cc1b02007986 */ /* 0x000fe8000c101904 */
        /* <DEDUP_REMOVED lines=293> */
[----:B------:R-:W-:Y:S04]  /*2670*/  STG.E desc[UR4][R2.64+0x62c], R29 ;  /* 0x00062c1d02007986 */ /* 0x000fe8000c101904 */
[----:B--2---:R-:W-:Y:S03]  /*2680*/  STG.E desc[UR4][R2.64+0x630], R16 ;  /* 0x0006301002007986 */ /* 0x004fe6000c101904 */
[----:B------:R-:W2:Y:S01]  /*2690*/  LDC.64 R10, c[0x0][0x9f8] ;  /* 0x00027e00ff0a7b82 */ /* 0x000ea20000000a00 */
[----:B------:R-:W-:Y:S04]  /*26a0*/  STG.E desc[UR4][R2.64+0x634], R17 ;  /* 0x0006341102007986 */ /* 0x000fe8000c101904 */
        /* <DEDUP_REMOVED lines=299> */
[----:B------:R-:W-:Y:S04]  /*3960*/  STG.E desc[UR4][R2.64+0x8014c], R27 ;  /* 0x08014c1b02007986 */ /* 0x000fe8000c101904 */
        /* <DEDUP_REMOVED lines=296> */
[----:B------:R-:W-:Y:S04]  /*4bf0*/  STG.E desc[UR4][R2.64+0x80434], R27 ;  /* 0x0804341b02007986 */ /* 0x000fe8000c101904 */
        /* <DEDUP_REMOVED lines=311> */
[----:B0-----:R-:W-:Y:S04]  /*5f70*/  STG.E desc[UR4][R2.64+0x807b0], R12 ;  /* 0x0807b00c02007986 */ /* 0x001fe8000c101904 */
[----:B------:R-:W-:Y:S03]  /*5f80*/  STG.E desc[UR4][R2.64+0x807b4], R13 ;  /* 0x0807b40d02007986 */ /* 0x000fe6000c101904 */
[----:B------:R-:W0:Y:S01]  /*5f90*/  LDC.64 R16, c[0x0][0xb70] ;  /* 0x0002dc00ff107b82 */ /* 0x000e220000000a00 */
[----:B------:R-:W-:Y:S04]  /*5fa0*/  STG.E desc[UR4][R2.64+0x8079c], R5 ;  /* 0x08079c0502007986 */ /* 0x000fe8000c101904 */
        /* <DEDUP_REMOVED lines=8> */
[----:B------:R-:W-:Y:S04]  /*6030*/  STG.E desc[UR4][R2.64+0x807cc], R9 ;  /* 0x0807cc0902007986 */ /* 0x000fe8000c101904 */
[----:B----4-:R-:W-:Y:S04]  /*6040*/  STG.E desc[UR4][R2.64+0x807d0], R28 ;  /* 0x0807d01c02007986 */ /* 0x010fe8000c101904 */
[----:B------:R-:W-:Y:S04]  /*6050*/  STG.E desc[UR4][R2.64+0x807d4], R29 ;  /* 0x0807d41d02007986 */ /* 0x000fe8000c101904 */
[----:B-----5:R-:W-:Y:S04]  /*6060*/  STG.E desc[UR4][R2.64+0x807d8], R10 ;  /* 0x0807d80a02007986 */ /* 0x020fe8000c101904 */
[----:B------:R-:W-:Y:S04]  /*6070*/  STG.E desc[UR4][R2.64+0x807dc], R11 ;  /* 0x0807dc0b02007986 */ /* 0x000fe8000c101904 */
[----:B0-----:R-:W-:Y:S04]  /*6080*/  STG.E desc[UR4][R2.64+0x807e0], R16 ;  /* 0x0807e01002007986 */ /* 0x001fe8000c101904 */
[----:B------:R-:W-:Y:S04]  /*6090*/  STG.E desc[UR4][R2.64+0x807e4], R17 ;  /* 0x0807e41102007986 */ /* 0x000fe8000c101904 */
[----:B-1----:R-:W-:Y:S04]  /*60a0*/  STG.E desc[UR4][R2.64+0x807e8], R20 ;  /* 0x0807e81402007986 */ /* 0x002fe8000c101904 */
[----:B------:R-:W-:Y:S04]  /*60b0*/  STG.E desc[UR4][R2.64+0x807ec], R21 ;  /* 0x0807ec1502007986 */ /* 0x000fe8000c101904 */
[----:B--2---:R-:W-:Y:S04]  /*60c0*/  STG.E desc[UR4][R2.64+0x807f0], R22 ;  /* 0x0807f01602007986 */ /* 0x004fe8000c101904 */
[----:B------:R-:W-:Y:S04]  /*60d0*/  STG.E desc[UR4][R2.64+0x807f4], R23 ;  /* 0x0807f41702007986 */ /* 0x000fe8000c101904 */
[----:B---3--:R-:W-:Y:S04]  /*60e0*/  STG.E desc[UR4][R2.64+0x807f8], R18 ;  /* 0x0807f81202007986 */ /* 0x008fe8000c101904 */
[----:B------:R-:W-:Y:S01]  /*60f0*/  STG.E desc[UR4][R2.64+0x807fc], R19 ;  /* 0x0807fc1302007986 */ /* 0x000fe2000c101904 */
[----:B------:R-:W-:Y:S05]  /*6100*/  EXIT ;  /* 0x000000000000794d */ /* 0x000fea0003800000 */
.L_x_0:
[----:B------:R-:W0:Y:S01]  /*6110*/  S2R R19, SR_TID.X ;  /* 0x0000000000137919 */ /* 0x000e220000002100 */
[----:B------:R-:W-:Y:S01]  /*6120*/  IMAD R5, R5, -0x200, R6 ;  /* 0xfffffe0005057824 */ /* 0x000fe200078e0206 */
[----:B------:R-:W-:Y:S04]  /*6130*/  BSSY.RECONVERGENT B0, `(.L_x_1) ;  /* 0x000030d000007945 */ /* 0x000fe80003800200 */
[----:B------:R-:W-:Y:S02]  /*6140*/  SHF.R.S32.HI R4, RZ, 0x1f, R5 ;  /* 0x0000001fff047819 */ /* 0x000fe40000011405 */
[----:B0-----:R-:W-:Y:S01]  /*6150*/  ISETP.GT.U32.AND P0, PT, R5, R19, PT ;  /* 0x000000130500720c */ /* 0x001fe20003f04070 */
[----:B------:R-:W-:-:S03]  /*6160*/  VIADD R0, R19, 0x100 ;  /* 0x0000010013007836 */ /* 0x000fc60000000000 */
[----:B------:R-:W-:Y:S02]  /*6170*/  ISETP.GT.AND.EX P0, PT, R4, RZ, PT, P0 ;  /* 0x000000ff0400720c */ /* 0x000fe40003f04300 */
[----:B------:R-:W-:-:S04]  /*6180*/  ISETP.GT.U32.AND P1, PT, R5, R0, PT ;  /* 0x000000000500720c */ /* 0x000fc80003f24070 */
[----:B------:R-:W-:-:S07]  /*6190*/  ISETP.GT.AND.EX P1, PT, R4, RZ, PT, P1 ;  /* 0x000000ff0400720c */ /* 0x000fce0003f24310 */
[----:B------:R-:W-:Y:S06]  /*61a0*/  @!P0 BRA `(.L_x_2) ;  /* 0x0000003000148947 */ /* 0x000fec0003800000 */
[----:B------:R-:W0:Y:S01]  /*61b0*/  LDCU.64 UR6, c[0x0][0x388] ;  /* 0x00007100ff0677ac */ /* 0x000e220008000a00 */
[----:B------:R-:W1:Y:S01]  /*61c0*/  LDC.64 R6, c[0x0][0x3c0] ;  /* 0x0000f000ff067b82 */ /* 0x000e620000000a00 */
[----:B------:R-:W-:-:S05]  /*61d0*/  IADD3 R0, P0, PT, R2, R19, RZ ;  /* 0x0000001302007210 */ /* 0x000fca0007f1e0ff */
[----:B------:R-:W-:Y:S02]  /*61e0*/  IMAD.X R5, RZ, RZ, R3, P0 ;  /* 0x000000ffff057224 */ /* 0x000fe400000e0603 */
[----:B------:R-:W2:Y:S08]  /*61f0*/  LDC.64 R10, c[0x0][0x390] ;  /* 0x0000e400ff0a7b82 */ /* 0x000eb00000000a00 */
[----:B------:R-:W3:Y:S01]  /*6200*/  LDC.64 R8, c[0x0][0x3a8] ;  /* 0x0000ea00ff087b82 */ /* 0x000ee20000000a00 */
[----:B0-----:R-:W-:-:S04]  /*6210*/  LEA R4, P0, R0, UR6, 0xb ;  /* 0x0000000600047c11 */ /* 0x001fc8000f8058ff */
[----:B------:R-:W-:-:S03]  /*6220*/  LEA.HI.X R5, R0, UR7, R5, 0xb, P0 ;  /* 0x0000000700057c11 */ /* 0x000fc600080f5c05 */
[----:B------:R-:W0:Y:S02]  /*6230*/  LDC.64 R24, c[0x0][0x398] ;  /* 0x0000e600ff187b82 */ /* 0x000e240000000a00 */
[----:B-1----:R-:W-:Y:S04]  /*6240*/  STG.E desc[UR4][R4.64+0x30], R6 ;  /* 0x0000300604007986 */ /* 0x002fe8000c101904 */
[----:B------:R1:W-:Y:S02]  /*6250*/  STG.E desc[UR4][R4.64+0x34], R7 ;  /* 0x0000340704007986 */ /* 0x0003e4000c101904 */
[----:B------:R-:W4:Y:S02]  /*6260*/  LDC.64 R22, c[0x0][0x3a0] ;  /* 0x0000e800ff167b82 */ /* 0x000f240000000a00 */
[----:B--2---:R-:W-:Y:S04]  /*6270*/  STG.E desc[UR4][R4.64], R10 ;  /* 0x0000000a04007986 */ /* 0x004fe8000c101904 */
[----:B------:R2:W-:Y:S02]  /*6280*/  STG.E desc[UR4][R4.64+0x4], R11 ;  /* 0x0000040b04007986 */ /* 0x0005e4000c101904 */
[----:B------:R-:W5:Y:S02]  /*6290*/  LDC.64 R12, c[0x0][0x3b8] ;  /* 0x0000ee00ff0c7b82 */ /* 0x000f640000000a00 */
[----:B---3--:R-:W-:Y:S04]  /*62a0*/  STG.E desc[UR4][R4.64+0x18], R8 ;  /* 0x0000180804007986 */ /* 0x008fe8000c101904 */
[----:B------:R3:W-:Y:S02]  /*62b0*/  STG.E desc[UR4][R4.64+0x1c], R9 ;  /* 0x00001c0904007986 */ /* 0x0007e4000c101904 */
[----:B-1----:R-:W1:Y:S02]  /*62c0*/  LDC.64 R6, c[0x0][0x408] ;  /* 0x00010200ff067b82 */ /* 0x002e640000000a00 */
[----:B0-----:R-:W-:Y:S04]  /*62d0*/  STG.E desc[UR4][R4.64+0x8], R24 ;  /* 0x0000081804007986 */ /* 0x001fe8000c101904 */
[----:B------:R-:W-:Y:S02]  /*62e0*/  STG.E desc[UR4][R4.64+0xc], R25 ;  /* 0x00000c1904007986 */ /* 0x000fe4000c101904 */
[----:B--2---:R-:W0:Y:S02]  /*62f0*/  LDC.64 R10, c[0x0][0x3d8] ;  /* 0x0000f600ff0a7b82 */ /* 0x004e240000000a00 */
[----:B----4-:R-:W-:Y:S04]  /*6300*/  STG.E desc[UR4][R4.64+0x10], R22 ;  /* 0x0000101604007986 */ /* 0x010fe8000c101904 */
[----:B------:R-:W-:Y:S02]  /*6310*/  STG.E desc[UR4][R4.64+0x14], R23 ;  /* 0x0000141704007986 */ /* 0x000fe4000c101904 */
[----:B---3--:R-:W2:Y:S02]  /*6320*/  LDC.64 R8, c[0x0][0x3f0] ;  /* 0x0000fc00ff087b82 */ /* 0x008ea40000000a00 */
[----:B-----5:R-:W-:Y:S04]  /*6330*/  STG.E desc[UR4][R4.64+0x28], R12 ;  /* 0x0000280c04007986 */ /* 0x020fe8000c101904 */
[----:B------:R-:W-:Y:S02]  /*6340*/  STG.E desc[UR4][R4.64+0x2c], R13 ;  /* 0x00002c0d04007986 */ /* 0x000fe4000c101904 */
[----:B------:R-:W3:Y:S02]  /*6350*/  LDC.64 R20, c[0x0][0x3b0] ;  /* 0x0000ec00ff147b82 */ /* 0x000ee40000000a00 */
[----:B-1----:R-:W-:Y:S04]  /*6360*/  STG.E desc[UR4][R4.64+0x78], R6 ;  /* 0x0000780604007986 */ /* 0x002fe8000c101904 */
[----:B------:R1:W-:Y:S02]  /*6370*/  STG.E desc[UR4][R4.64+0x7c], R7 ;  /* 0x00007c0704007986 */ /* 0x0003e4000c101904 */
[----:B------:R-:W4:Y:S02]  /*6380*/  LDC.64 R14, c[0x0][0x3c8] ;  /* 0x0000f200ff0e7b82 */ /* 0x000f240000000a00 */
[----:B0-----:R-:W-:Y:S04]  /*6390*/  STG.E desc[UR4][R4.64+0x48], R10 ;  /* 0x0000480a04007986 */ /* 0x001fe8000c101904 */
[----:B------:R0:W-:Y:S02]  /*63a0*/  STG.E desc[UR4][R4.64+0x4c], R11 ;  /* 0x00004c0b04007986 */ /* 0x0001e4000c101904 */
[----:B------:R-:W5:Y:S02]  /*63b0*/  LDC.64 R16, c[0x0][0x3d0] ;  /* 0x0000f400ff107b82 */ /* 0x000f640000000a00 */
[----:B--2---:R-:W-:Y:S04]  /*63c0*/  STG.E desc[UR4][R4.64+0x60], R8 ;  /* 0x0000600804007986 */ /* 0x004fe8000c101904 */
[----:B------:R2:W-:Y:S02]  /*63d0*/  STG.E desc[UR4][R4.64+0x64], R9 ;  /* 0x0000640904007986 */ /* 0x0005e4000c101904 */
[----:B-1----:R-:W1:Y:S02]  /*63e0*/  LDC.64 R6, c[0x0][0x450] ;  /* 0x00011400ff067b82 */ /* 0x002e640000000a00 */
[----:B---3--:R-:W-:Y:S04]  /*63f0*/  STG.E desc[UR4][R4.64+0x20], R20 ;  /* 0x0000201404007986 */ /* 0x008fe8000c101904 */
[----:B------:R-:W-:Y:S02]  /*6400*/  STG.E desc[UR4][R4.64+0x24], R21 ;  /* 0x0000241504007986 */ /* 0x000fe4000c101904 */
[----:B0-----:R-:W0:Y:S02]  /*6410*/  LDC.64 R10, c[0x0][0x420] ;  /* 0x00010800ff0a7b82 */ /* 0x001e240000000a00 */
[----:B----4-:R-:W-:Y:S04]  /*6420*/  STG.E desc[UR4][R4.64+0x38], R14 ;  /* 0x0000380e04007986 */ /* 0x010fe8000c101904 */
[----:B------:R-:W-:Y:S02]  /*6430*/  STG.E desc[UR4][R4.64+0x3c], R15 ;  /* 0x00003c0f04007986 */ /* 0x000fe4000c101904 */
[----:B--2---:R-:W2:Y:S02]  /*6440*/  LDC.64 R8, c[0x0][0x438] ;  /* 0x00010e00ff087b82 */ /* 0x004ea40000000a00 */
        /* <DEDUP_REMOVED lines=14> */
[----:B------:R-:W3:Y:S02]  /*6530*/  LDC.64 R22, c[0x0][0x400] ;  /* 0x00010000ff167b82 */ /* 0x000ee40000000a00 */
[----:B----4-:R-:W-:Y:S04]  /*6540*/  STG.E desc[UR4][R4.64+0x58], R28 ;  /* 0x0000581c04007986 */ /* 0x010fe8000c101904 */
[----:B------:R-:W-:Y:S02]  /*6550*/  STG.E desc[UR4][R4.64+0x5c], R29 ;  /* 0x00005c1d04007986 */ /* 0x000fe4000c101904 */
[----:B------:R-:W4:Y:S02]  /*6560*/  LDC.64 R12, c[0x0][0x418] ;  /* 0x00010600ff0c7b82 */ /* 0x000f240000000a00 */
[----:B-----5:R-:W-:Y:S04]  /*6570*/  STG.E desc[UR4][R4.64+0x68], R24 ;  /* 0x0000681804007986 */ /* 0x020fe8000c101904 */
[----:B------:R-:W-:Y:S02]  /*6580*/  STG.E desc[UR4][R4.64+0x6c], R25 ;  /* 0x00006c1904007986 */ /* 0x000fe4000c101904 */
[----:B0-----:R-:W0:Y:S02]  /*6590*/  LDC.64 R10, c[0x0][0x468] ;  /* 0x00011a00ff0a7b82 */ /* 0x001e240000000a00 */
[----:B-1----:R-:W-:Y:S04]  /*65a0*/  STG.E desc[UR4][R4.64+0x108], R6 ;  /* 0x0001080604007986 */ /* 0x002fe8000c101904 */
[----:B------:R1:W-:Y:S02]  /*65b0*/  STG.E desc[UR4][R4.64+0x10c], R7 ;  /* 0x00010c0704007986 */ /* 0x0003e4000c101904 */
[----:B--2---:R-:W2:Y:S02]  /*65c0*/  LDC.64 R8, c[0x0][0x480] ;  /* 0x00012000ff087b82 */ /* 0x004ea40000000a00 */
[----:B---3--:R-:W-:Y:S04]  /*65d0*/  STG.E desc[UR4][R4.64+0x70], R22 ;  /* 0x0000701604007986 */ /* 0x008fe8000c101904 */
[----:B------:R3:W-:Y:S02]  /*65e0*/  STG.E desc[UR4][R4.64+0x74], R23 ;  /* 0x0000741704007986 */ /* 0x0007e4000c101904 */
[----:B------:R-:W5:Y:S02]  /*65f0*/  LDC.64 R20, c[0x0][0x410] ;  /* 0x00010400ff147b82 */ /* 0x000f640000000a00 */
[----:B----4-:R-:W-:Y:S04]  /*6600*/  STG.E desc[UR4][R4.64+0x88], R12 ;  /* 0x0000880c04007986 */ /* 0x010fe8000c101904 */
[----:B------:R4:W-:Y:S02]  /*6610*/  STG.E desc[UR4][R4.64+0x8c], R13 ;  /* 0x00008c0d04007986 */ /* 0x0009e4000c101904 */
[----:B-1----:R-:W1:Y:S02]  /*6620*/  LDC.64 R6, c[0x0][0x4e0] ;  /* 0x00013800ff067b82 */ /* 0x002e640000000a00 */
[----:B0-----:R-:W-:Y:S04]  /*6630*/  STG.E desc[UR4][R4.64+0xd8], R10 ;  /* 0x0000d80a04007986 */ /* 0x001fe8000c101904 */
[----:B------:R0:W-:Y:S02]  /*6640*/  STG.E desc[UR4][R4.64+0xdc], R11 ;  /* 0x0000dc0b04007986 */ /* 0x0001e4000c101904 */
[----:B------:R-:W3:Y:S02]  /*6650*/  LDC.64 R14, c[0x0][0x428] ;  /* 0x00010a00ff0e7b82 */ /* 0x000ee40000000a00 */
[----:B--2---:R-:W-:Y:S04]  /*6660*/  STG.E desc[UR4][R4.64+0xf0], R8 ;  /* 0x0000f00804007986 */ /* 0x004fe8000c101904 */
[----:B------:R2:W-:Y:S02]  /*6670*/  STG.E desc[UR4][R4.64+0xf4], R9 ;  /* 0x0000f40904007986 */ /* 0x0005e4000c101904 */
[----:B------:R-:W4:Y:S02]  /*6680*/  LDC.64 R16, c[0x0][0x430] ;  /* 0x00010c00ff107b82 */ /* 0x000f240000000a00 */
[----:B-----5:R-:W-:Y:S04]  /*6690*/  STG.E desc[UR4][R4.64+0x80], R20 ;  /* 0x0000801404007986 */ /* 0x020fe8000c101904 */
[----:B------:R5:W-:Y:S02]  /*66a0*/  STG.E desc[UR4][R4.64+0x84], R21 ;  /* 0x0000841504007986 */ /* 0x000be4000c101904 */
[----:B------:R-:W0:Y:S02]  /*66b0*/  LDC.64 R26, c[0x0][0x440] ;  /* 0x00011000ff1a7b82 */ /* 0x000e240000000a00 */
[----:B-1----:R-:W-:Y:S04]  /*66c0*/  STG.E desc[UR4][R4.64+0x150], R6 ;  /* 0x0001500604007986 */ /* 0x002fe8000c101904 */
[----:B------:R1:W-:Y:S02]  /*66d0*/  STG.E desc[UR4][R4.64+0x154], R7 ;  /* 0x0001540704007986 */ /* 0x0003e4000c101904 */
[----:B------:R-:W2:Y:S02]  /*66e0*/  LDC.64 R28, c[0x0][0x448] ;  /* 0x00011200ff1c7b82 */ /* 0x000ea40000000a00 */
[----:B---3--:R-:W-:Y:S04]  /*66f0*/  STG.E desc[UR4][R4.64+0x98], R14 ;  /* 0x0000980e04007986 */ /* 0x008fe8000c101904 */
[----:B------:R3:W-:Y:S02]  /*6700*/  STG.E desc[UR4][R4.64+0x9c], R15 ;  /* 0x00009c0f04007986 */ /* 0x0007e4000c101904 */
[----:B------:R-:W5:Y:S02]  /*6710*/  LDC.64 R24, c[0x0][0x458] ;  /* 0x00011600ff187b82 */ /* 0x000f640000000a00 */
[----:B----4-:R-:W-:Y:S04]  /*6720*/  STG.E desc[UR4][R4.64+0xa0], R16 ;  /* 0x0000a01004007986 */ /* 0x010fe8000c101904 */
[----:B------:R4:W-:Y:S02]  /*6730*/  STG.E desc[UR4][R4.64+0xa4], R17 ;  /* 0x0000a41104007986 */ /* 0x0009e4000c101904 */
[----:B------:R-:W1:Y:S02]  /*6740*/  LDC.64 R22, c[0x0][0x460] ;  /* 0x00011800ff167b82 */ /* 0x000e640000000a00 */
        /* <DEDUP_REMOVED lines=79> */
[----:B------:R-:W-:Y:S02]  /*6c40*/  STG.E desc[UR4][R4.64+0x1ac], R13 ;  /* 0x0001ac0d04007986 */ /* 0x000fe4000c101904 */
[----:B------:R-:W5:Y:S02]  /*6c50*/  LDC.64 R6, c[0x0][0x5b8] ;  /* 0x00016e00ff067b82 */ /* 0x000f640000000a00 */
[----:B-1----:R-:W-:Y:S04]  /*6c60*/  STG.E desc[UR4][R4.64+0x1b0], R10 ;  /* 0x0001b00a04007986 */ /* 0x002fe8000c101904 */
[----:B------:R1:W-:Y:S02]  /*6c70*/  STG.E desc[UR4][R4.64+0x1b4], R11 ;  /* 0x0001b40b04007986 */ /* 0x0003e4000c101904 */
[----:B------:R-:W0:Y:S02]  /*6c80*/  LDC.64 R14, c[0x0][0x548] ;  /* 0x00015200ff0e7b82 */ /* 0x000e240000000a00 */
[----:B---3--:R-:W-:Y:S04]  /*6c90*/  STG.E desc[UR4][R4.64+0x1c8], R8 ;  /* 0x0001c80804007986 */ /* 0x008fe8000c101904 */
[----:B------:R3:W-:Y:S02]  /*6ca0*/  STG.E desc[UR4][R4.64+0x1cc], R9 ;  /* 0x0001cc0904007986 */ /* 0x0007e4000c101904 */
[----:B------:R-:W2:Y:S02]  /*6cb0*/  LDC.64 R16, c[0x0][0x550] ;  /* 0x00015400ff107b82 */ /* 0x000ea40000000a00 */
[----:B----4-:R-:W-:Y:S04]  /*6cc0*/  STG.E desc[UR4][R4.64+0x1a0], R20 ;  /* 0x0001a01404007986 */ /* 0x010fe8000c101904 */
[----:B------:R4:W-:Y:S02]  /*6cd0*/  STG.E desc[UR4][R4.64+0x1a4], R21 ;  /* 0x0001a41504007986 */ /* 0x0009e4000c101904 */
[----:B------:R-:W1:Y:S02]  /*6ce0*/  LDC.64 R26, c[0x0][0x560] ;  /* 0x00015800ff1a7b82 */ /* 0x000e640000000a00 */
[----:B-----5:R-:W-:Y:S04]  /*6cf0*/  STG.E desc[UR4][R4.64+0x228], R6 ;  /* 0x0002280604007986 */ /* 0x020fe8000c101904 */
[----:B------:R5:W-:Y:S02]  /*6d00*/  STG.E desc[UR4][R4.64+0x22c], R7 ;  /* 0x00022c0704007986 */ /* 0x000be4000c101904 */
[----:B------:R-:W3:Y:S02]  /*6d10*/  LDC.64 R28, c[0x0][0x568] ;  /* 0x00015a00ff1c7b82 */ /* 0x000ee40000000a00 */
[----:B0-----:R-:W-:Y:S04]  /*6d20*/  STG.E desc[UR4][R4.64+0x1b8], R14 ;  /* 0x0001b80e04007986 */ /* 0x001fe8000c101904 */
[----:B------:R0:W-:Y:S02]  /*6d30*/  STG.E desc[UR4][R4.64+0x1bc], R15 ;  /* 0x0001bc0f04007986 */ /* 0x0001e4000c101904 */
[----:B------:R-:W4:Y:S02]  /*6d40*/  LDC.64 R24, c[0x0][0x578] ;  /* 0x00015e00ff187b82 */ /* 0x000f240000000a00 */
[----:B--2---:R-:W-:Y:S04]  /*6d50*/  STG.E desc[UR4][R4.64+0x1c0], R16 ;  /* 0x0001c01004007986 */ /* 0x004fe8000c101904 */
[----:B------:R2:W-:Y:S02]  /*6d60*/  STG.E desc[UR4][R4.64+0x1c4], R17 ;  /* 0x0001c41104007986 */ /* 0x0005e4000c101904 */
        /* <DEDUP_REMOVED lines=8> */
[----:B------:R-:W-:Y:S02]  /*6df0*/  STG.E desc[UR4][R4.64+0x1ec], R25 ;  /* 0x0001ec1904007986 */ /* 0x000fe4000c101904 */
[----:B------:R-:W4:Y:S02]  /*6e00*/  LDC.64 R8, c[0x0][0x5a0] ;  /* 0x00016800ff087b82 */ /* 0x000f240000000a00 */
[----:B-----5:R-:W-:Y:S04]  /*6e10*/  STG.E desc[UR4][R4.64+0x1f0], R22 ;  /* 0x0001f01604007986 */ /* 0x020fe8000c101904 */
[----:B------:R-:W-:Y:S02]  /*6e20*/  STG.E desc[UR4][R4.64+0x1f4], R23 ;  /* 0x0001f41704007986 */ /* 0x000fe4000c101904 */
[----:B------:R-:W5:Y:S02]  /*6e30*/  LDC.64 R20, c[0x0][0x590] ;  /* 0x00016400ff147b82 */ /* 0x000f640000000a00 */
[----:B0-----:R-:W-:Y:S04]  /*6e40*/  STG.E desc[UR4][R4.64+0x1f8], R10 ;  /* 0x0001f80a04007986 */ /* 0x001fe8000c101904 */
[----:B------:R0:W-:Y:S02]  /*6e50*/  STG.E desc[UR4][R4.64+0x1fc], R11 ;  /* 0x0001fc0b04007986 */ /* 0x0001e4000c101904 */
[----:B------:R-:W3:Y:S02]  /*6e60*/  LDC.64 R6, c[0x0][0x600] ;  /* 0x00018000ff067b82 */ /* 0x000ee40000000a00 */
[----:B--2---:R-:W-:Y:S04]  /*6e70*/  STG.E desc[UR4][R4.64+0x208], R12 ;  /* 0x0002080c04007986 */ /* 0x004fe8000c101904 */
[----:B------:R-:W-:Y:S02]  /*6e80*/  STG.E desc[UR4][R4.64+0x20c], R13 ;  /* 0x00020c0d04007986 */ /* 0x000fe4000c101904 */
[----:B------:R-:W2:Y:S02]  /*6e90*/  LDC.64 R14, c[0x0][0x5a8] ;  /* 0x00016a00ff0e7b82 */ /* 0x000ea40000000a00 */
[----:B----4-:R-:W-:Y:S04]  /*6ea0*/  STG.E desc[UR4][R4.64+0x210], R8 ;  /* 0x0002100804007986 */ /* 0x010fe8000c101904 */
[----:B------:R4:W-:Y:S02]  /*6eb0*/  STG.E desc[UR4][R4.64+0x214], R9 ;  /* 0x0002140904007986 */ /* 0x0009e4000c101904 */
[----:B------:R-:W4:Y:S02]  /*6ec0*/  LDC.64 R16, c[0x0][0x5b0] ;  /* 0x00016c00ff107b82 */ /* 0x000f240000000a00 */
[----:B-----5:R-:W-:Y:S04]  /*6ed0*/  STG.E desc[UR4][R4.64+0x200], R20 ;  /* 0x0002001404007986 */ /* 0x020fe8000c101904 */
[----:B------:R5:W-:Y:S02]  /*6ee0*/  STG.E desc[UR4][R4.64+0x204], R21 ;  /* 0x0002041504007986 */ /* 0x000be4000c101904 */
[----:B-1----:R-:W1:Y:S02]  /*6ef0*/  LDC.64 R26, c[0x0][0x5c0] ;  /* 0x00017000ff1a7b82 */ /* 0x002e640000000a00 */
[----:B---3--:R-:W-:Y:S04]  /*6f00*/  STG.E desc[UR4][R4.64+0x270], R6 ;  /* 0x0002700604007986 */ /* 0x008fe8000c101904 */
[----:B------:R3:W-:Y:S02]  /*6f10*/  STG.E desc[UR4][R4.64+0x274], R7 ;  /* 0x0002740704007986 */ /* 0x0007e4000c101904 */
[----:B------:R-:W5:Y:S02]  /*6f20*/  LDC.64 R28, c[0x0][0x5c8] ;  /* 0x00017200ff1c7b82 */ /* 0x000f640000000a00 */
[----:B--2---:R-:W-:Y:S04]  /*6f30*/  STG.E desc[UR4][R4.64+0x218], R14 ;  /* 0x0002180e04007986 */ /* 0x004fe8000c101904 */
[----:B------:R2:W-:Y:S02]  /*6f40*/  STG.E desc[UR4][R4.64+0x21c], R15 ;  /* 0x00021c0f04007986 */ /* 0x0005e4000c101904 */
[----:B0-----:R-:W0:Y:S02]  /*6f50*/  LDC.64 R10, c[0x0][0x5d0] ;  /* 0x00017400ff0a7b82 */ /* 0x001e240000000a00 */
[----:B----4-:R-:W-:Y:S04]  /*6f60*/  STG.E desc[UR4][R4.64+0x220], R16 ;  /* 0x0002201004007986 */ /* 0x010fe8000c101904 */
[----:B------:R4:W-:Y:S02]  /*6f70*/  STG.E desc[UR4][R4.64+0x224], R17 ;  /* 0x0002241104007986 */ /* 0x0009e4000c101904 */
[----:B------:R-:W3:Y:S02]  /*6f80*/  LDC.64 R24, c[0x0][0x5d8] ;  /* 0x00017600ff187b82 */ /* 0x000ee40000000a00 */
[----:B-1----:R-:W-:Y:S04]  /*6f90*/  STG.E desc[UR4][R4.64+0x230], R26 ;  /* 0x0002301a04007986 */ /* 0x002fe8000c101904 */
[----:B------:R-:W-:Y:S02]  /*6fa0*/  STG.E desc[UR4][R4.64+0x234], R27 ;  /* 0x0002341b04007986 */ /* 0x000fe4000c101904 */
[----:B------:R-:W1:Y:S02]  /*6fb0*/  LDC.64 R22, c[0x0][0x5e0] ;  /* 0x00017800ff167b82 */ /* 0x000e640000000a00 */
[----:B-----5:R-:W-:Y:S04]  /*6fc0*/  STG.E desc[UR4][R4.64+0x238], R28 ;  /* 0x0002381c04007986 */ /* 0x020fe8000c101904 */
[----:B------:R-:W-:Y:S02]  /*6fd0*/  STG.E desc[UR4][R4.64+0x23c], R29 ;  /* 0x00023c1d04007986 */ /* 0x000fe4000c101904 */
[----:B------:R-:W5:Y:S02]  /*6fe0*/  LDC.64 R8, c[0x0][0x5e8] ;  /* 0x00017a00ff087b82 */ /* 0x000f640000000a00 */
[----:B0-----:R-:W-:Y:S04]  /*6ff0*/  STG.E desc[UR4][R4.64+0x240], R10 ;  /* 0x0002400a04007986 */ /* 0x001fe8000c101904 */
[----:B------:R0:W-:Y:S02]  /*7000*/  STG.E desc[UR4][R4.64+0x244], R11 ;  /* 0x0002440b04007986 */ /* 0x0001e4000c101904 */
[----:B------:R-:W4:Y:S02]  /*7010*/  LDC.64 R12, c[0x0][0x5f8] ;  /* 0x00017e00ff0c7b82 */ /* 0x000f240000000a00 */
[----:B---3--:R-:W-:Y:S04]  /*7020*/  STG.E desc[UR4][R4.64+0x248], R24 ;  /* 0x0002481804007986 */ /* 0x008fe8000c101904 */
[----:B------:R-:W-:Y:S02]  /*7030*/  STG.E desc[UR4][R4.64+0x24c], R25 ;  /* 0x00024c1904007986 */ /* 0x000fe4000c101904 */
[----:B------:R-:W3:Y:S02]  /*7040*/  LDC.64 R20, c[0x0][0x5f0] ;  /* 0x00017c00ff147b82 */ /* 0x000ee40000000a00 */
[----:B-1----:R-:W-:Y:S04]  /*7050*/  STG.E desc[UR4][R4.64+0x250], R22 ;  /* 0x0002501604007986 */ /* 0x002fe8000c101904 */
[----:B------:R-:W-:Y:S02]  /*7060*/  STG.E desc[UR4][R4.64+0x254], R23 ;  /* 0x0002541704007986 */ /* 0x000fe4000c101904 */
[----:B------:R-:W1:Y:S02]  /*7070*/  LDC.64 R6, c[0x0][0x648] ;  /* 0x00019200ff067b82 */ /* 0x000e640000000a00 */
[----:B-----5:R-:W-:Y:S04]  /*7080*/  STG.E desc[UR4][R4.64+0x258], R8 ;  /* 0x0002580804007986 */ /* 0x020fe8000c101904 */
[----:B------:R5:W-:Y:S02]  /*7090*/  STG.E desc[UR4][R4.64+0x25c], R9 ;  /* 0x00025c0904007986 */ /* 0x000be4000c101904 */
[----:B--2---:R-:W2:Y:S02]  /*70a0*/  LDC.64 R14, c[0x0][0x608] ;  /* 0x00018200ff0e7b82 */ /* 0x004ea40000000a00 */
[----:B----4-:R-:W-:Y:S04]  /*70b0*/  STG.E desc[UR4][R4.64+0x268], R12 ;  /* 0x0002680c04007986 */ /* 0x010fe8000c101904 */
[----:B------:R4:W-:Y:S02]  /*70c0*/  STG.E desc[UR4][R4.64+0x26c], R13 ;  /* 0x00026c0d04007986 */ /* 0x0009e4000c101904 */
[----:B------:R-:W5:Y:S02]  /*70d0*/  LDC.64 R16, c[0x0][0x610] ;  /* 0x00018400ff107b82 */ /* 0x000f640000000a00 */
[----:B---3--:R-:W-:Y:S04]  /*70e0*/  STG.E desc[UR4][R4.64+0x260], R20 ;  /* 0x0002601404007986 */ /* 0x008fe8000c101904 */
[----:B------:R3:W-:Y:S02]  /*70f0*/  STG.E desc[UR4][R4.64+0x264], R21 ;  /* 0x0002641504007986 */ /* 0x0007e4000c101904 */
[----:B0-----:R-:W0:Y:S02]  /*7100*/  LDC.64 R10, c[0x0][0x618] ;  /* 0x00018600ff0a7b82 */ /* 0x001e240000000a00 */
[----:B-1----:R-:W-:Y:S04]  /*7110*/  STG.E desc[UR4][R4.64+0x2b8], R6 ;  /* 0x0002b80604007986 */ /* 0x002fe8000c101904 */
[----:B------:R1:W-:Y:S02]  /*7120*/  STG.E desc[UR4][R4.64+0x2bc], R7 ;  /* 0x0002bc0704007986 */ /* 0x0003e4000c101904 */
[----:B------:R-:W4:Y:S02]  /*7130*/  LDC.64 R26, c[0x0][0x620] ;  /* 0x00018800ff1a7b82 */ /* 0x000f240000000a00 */
[----:B--2---:R-:W-:Y:S04]  /*7140*/  STG.E desc[UR4][R4.64+0x278], R14 ;  /* 0x0002780e04007986 */ /* 0x004fe8000c101904 */
[----:B------:R-:W-:Y:S02]  /*7150*/  STG.E desc[UR4][R4.64+0x27c], R15 ;  /* 0x00027c0f04007986 */ /* 0x000fe4000c101904 */
[----:B------:R-:W2:Y:S02]  /*7160*/  LDC.64 R28, c[0x0][0x628] ;  /* 0x00018a00ff1c7b82 */ /* 0x000ea40000000a00 */
[----:B-----5:R-:W-:Y:S04]  /*7170*/  STG.E desc[UR4][R4.64+0x280], R16 ;  /* 0x0002801004007986 */ /* 0x020fe8000c101904 */
[----:B------:R-:W-:Y:S02]  /*7180*/  STG.E desc[UR4][R4.64+0x284], R17 ;  /* 0x0002841104007986 */ /* 0x000fe4000c101904 */
[----:B------:R-:W5:Y:S02]  /*7190*/  LDC.64 R8, c[0x0][0x630] ;  /* 0x00018c00ff087b82 */ /* 0x000f640000000a00 */
[----:B0-----:R-:W-:Y:S04]  /*71a0*/  STG.E desc[UR4][R4.64+0x288], R10 ;  /* 0x0002880a04007986 */ /* 0x001fe8000c101904 */
[----:B------:R0:W-:Y:S02]  /*71b0*/  STG.E desc[UR4][R4.64+0x28c], R11 ;  /* 0x00028c0b04007986 */ /* 0x0001e4000c101904 */
[----:B------:R-:W1:Y:S02]  /*71c0*/  LDC.64 R24, c[0x0][0x638] ;  /* 0x00018e00ff187b82 */ /* 0x000e640000000a00 */
[----:B----4-:R-:W-:Y:S04]  /*71d0*/  STG.E desc[UR4][R4.64+0x290], R26 ;  /* 0x0002901a04007986 */ /* 0x010fe8000c101904 */
[----:B------:R-:W-:Y:S02]  /*71e0*/  STG.E desc[UR4][R4.64+0x294], R27 ;  /* 0x0002941b04007986 */ /* 0x000fe4000c101904 */
[----:B------:R-:W4:Y:S02]  /*71f0*/  LDC.64 R22, c[0x0][0x640] ;  /* 0x00019000ff167b82 */ /* 0x000f240000000a00 */
[----:B--2---:R-:W-:Y:S04]  /*7200*/  STG.E desc[UR4][R4.64+0x298], R28 ;  /* 0x0002981c04007986 */ /* 0x004fe8000c101904 */
[----:B------:R-:W-:Y:S02]  /*7210*/  STG.E desc[UR4][R4.64+0x29c], R29 ;  /* 0x00029c1d04007986 */ /* 0x000fe4000c101904 */
[----:B------:R-:W2:Y:S02]  /*7220*/  LDC.64 R12, c[0x0][0x658] ;  /* 0x00019600ff0c7b82 */ /* 0x000ea40000000a00 */
[----:B-----5:R-:W-:Y:S04]  /*7230*/  STG.E desc[UR4][R4.64+0x2a0], R8 ;  /* 0x0002a00804007986 */ /* 0x020fe8000c101904 */
[----:B------:R5:W-:Y:S02]  /*7240*/  STG.E desc[UR4][R4.64+0x2a4], R9 ;  /* 0x0002a40904007986 */ /* 0x000be4000c101904 */
[----:B---3--:R-:W3:Y:S02]  /*7250*/  LDC.64 R20, c[0x0][0x650] ;  /* 0x00019400ff147b82 */ /* 0x008ee40000000a00 */
[----:B-1----:R-:W-:Y:S04]  /*7260*/  STG.E desc[UR4][R4.64+0x2a8], R24 ;  /* 0x0002a81804007986 */ /* 0x002fe8000c101904 */
[----:B------:R1:W-:Y:S02]  /*7270*/  STG.E desc[UR4][R4.64+0x2ac], R25 ;  /* 0x0002ac1904007986 */ /* 0x0003e4000c101904 */
[----:B------:R-:W5:Y:S02]  /*7280*/  LDC.64 R6, c[0x0][0x690] ;  /* 0x0001a400ff067b82 */ /* 0x000f640000000a00 */
[----:B----4-:R-:W-:Y:S04]  /*7290*/  STG.E desc[UR4][R4.64+0x2b0], R22 ;  /* 0x0002b01604007986 */ /* 0x010fe8000c101904 */
[----:B------:R4:W-:Y:S02]  /*72a0*/  STG.E desc[UR4][R4.64+0x2b4], R23 ;  /* 0x0002b41704007986 */ /* 0x0009e4000c101904 */
[----:B0-----:R-:W0:Y:S02]  /*72b0*/  LDC.64 R10, c[0x0][0x660] ;  /* 0x00019800ff0a7b82 */ /* 0x001e240000000a00 */
[----:B--2---:R-:W-:Y:S04]  /*72c0*/  STG.E desc[UR4][R4.64+0x2c8], R12 ;  /* 0x0002c80c04007986 */ /* 0x004fe8000c101904 */
[----:B------:R2:W-:Y:S02]  /*72d0*/  STG.E desc[UR4][R4.64+0x2cc], R13 ;  /* 0x0002cc0d04007986 */ /* 0x0005e4000c101904 */
[----:B------:R-:W1:Y:S02]  /*72e0*/  LDC.64 R14, c[0x0][0x668] ;  /* 0x00019a00ff0e7b82 */ /* 0x000e640000000a00 */
[----:B---3--:R-:W-:Y:S04]  /*72f0*/  STG.E desc[UR4][R4.64+0x2c0], R20 ;  /* 0x0002c01404007986 */ /* 0x008fe8000c101904 */
[----:B------:R3:W-:Y:S02]  /*7300*/  STG.E desc[UR4][R4.64+0x2c4], R21 ;  /* 0x0002c41504007986 */ /* 0x0007e4000c101904 */
[----:B------:R-:W4:Y:S02]  /*7310*/  LDC.64 R16, c[0x0][0x670] ;  /* 0x00019c00ff107b82 */ /* 0x000f240000000a00 */
[----:B-----5:R-:W-:Y:S04]  /*7320*/  STG.E desc[UR4][R4.64+0x300], R6 ;  /* 0x0003000604007986 */ /* 0x020fe8000c101904 */
[----:B------:R5:W-:Y:S02]  /*7330*/  STG.E desc[UR4][R4.64+0x304], R7 ;  /* 0x0003040704007986 */ /* 0x000be4000c101904 */
[----:B------:R-:W2:Y:S02]  /*7340*/  LDC.64 R8, c[0x0][0x678] ;  /* 0x00019e00ff087b82 */ /* 0x000ea40000000a00 */
[----:B0-----:R-:W-:Y:S04]  /*7350*/  STG.E desc[UR4][R4.64+0x2d0], R10 ;  /* 0x0002d00a04007986 */ /* 0x001fe8000c101904 */
[----:B------:R-:W-:Y:S02]  /*7360*/  STG.E desc[UR4][R4.64+0x2d4], R11 ;  /* 0x0002d40b04007986 */ /* 0x000fe4000c101904 */
[----:B------:R-:W0:Y:S02]  /*7370*/  LDC.64 R26, c[0x0][0x680] ;  /* 0x0001a000ff1a7b82 */ /* 0x000e240000000a00 */
[----:B-1----:R-:W-:Y:S04]  /*7380*/  STG.E desc[UR4][R4.64+0x2d8], R14 ;  /* 0x0002d80e04007986 */ /* 0x002fe8000c101904 */
[----:B------:R-:W-:Y:S02]  /*7390*/  STG.E desc[UR4][R4.64+0x2dc], R15 ;  /* 0x0002dc0f04007986 */ /* 0x000fe4000c101904 */
[----:B------:R-:W1:Y:S02]  /*73a0*/  LDC.64 R28, c[0x0][0x688] ;  /* 0x0001a200ff1c7b82 */ /* 0x000e640000000a00 */
[----:B----4-:R-:W-:Y:S04]  /*73b0*/  STG.E desc[UR4][R4.64+0x2e0], R16 ;  /* 0x0002e01004007986 */ /* 0x010fe8000c101904 */
[----:B------:R-:W-:Y:S02]  /*73c0*/  STG.E desc[UR4][R4.64+0x2e4], R17 ;  /* 0x0002e41104007986 */ /* 0x000fe4000c101904 */
[----:B------:R-:W4:Y:S02]  /*73d0*/  LDC.64 R24, c[0x0][0x698] ;  /* 0x0001a600ff187b82 */ /* 0x000f240000000a00 */
[----:B--2---:R-:W-:Y:S04]  /*73e0*/  STG.E desc[UR4][R4.64+0x2e8], R8 ;  /* 0x0002e80804007986 */ /* 0x004fe8000c101904 */
[----:B------:R2:W-:Y:S02]  /*73f0*/  STG.E desc[UR4][R4.64+0x2ec], R9 ;  /* 0x0002ec0904007986 */ /* 0x0005e4000c101904 */
[----:B------:R-:W2:Y:S02]  /*7400*/  LDC.64 R22, c[0x0][0x6a0] ;  /* 0x0001a800ff167b82 */ /* 0x000ea40000000a00 */
[----:B0-----:R-:W-:Y:S04]  /*7410*/  STG.E desc[UR4][R4.64+0x2f0], R26 ;  /* 0x0002f01a04007986 */ /* 0x001fe8000c101904 */
[----:B------:R-:W-:Y:S02]  /*7420*/  STG.E desc[UR4][R4.64+0x2f4], R27 ;  /* 0x0002f41b04007986 */ /* 0x000fe4000c101904 */
[----:B------:R-:W0:Y:S02]  /*7430*/  LDC.64 R12, c[0x0][0x6a8] ;  /* 0x0001aa00ff0c7b82 */ /* 0x000e240000000a00 */
[----:B-1----:R-:W-:Y:S04]  /*7440*/  STG.E desc[UR4][R4.64+0x2f8], R28 ;  /* 0x0002f81c04007986 */ /* 0x002fe8000c101904 */
[----:B------:R-:W-:Y:S02]  /*7450*/  STG.E desc[UR4][R4.64+0x2fc], R29 ;  /* 0x0002fc1d04007986 */ /* 0x000fe4000c101904 */
[----:B---3--:R-:W1:Y:S02]  /*7460*/  LDC.64 R20, c[0x0][0x6b0] ;  /* 0x0001ac00ff147b82 */ /* 0x008e640000000a00 */
[----:B----4-:R-:W-:Y:S04]  /*7470*/  STG.E desc[UR4][R4.64+0x308], R24 ;  /* 0x0003081804007986 */ /* 0x010fe8000c101904 */
[----:B------:R-:W-:Y:S02]  /*7480*/  STG.E desc[UR4][R4.64+0x30c], R25 ;  /* 0x00030c1904007986 */ /* 0x000fe4000c101904 */
[----:B-----5:R-:W3:Y:S02]  /*7490*/  LDC.64 R6, c[0x0][0x6d8] ;  /* 0x0001b600ff067b82 */ /* 0x020ee40000000a00 */
[----:B--2---:R-:W-:Y:S04]  /*74a0*/  STG.E desc[UR4][R4.64+0x310], R22 ;  /* 0x0003101604007986 */ /* 0x004fe8000c101904 */
[----:B------:R-:W-:Y:S02]  /*74b0*/  STG.E desc[UR4][R4.64+0x314], R23 ;  /* 0x0003141704007986 */ /* 0x000fe4000c101904 */
[----:B------:R-:W2:Y:S02]  /*74c0*/  LDC.64 R8, c[0x0][0x6c0] ;  /* 0x0001b000ff087b82 */ /* 0x000ea40000000a00 */
[----:B0-----:R-:W-:Y:S04]  /*74d0*/  STG.E desc[UR4][R4.64+0x318], R12 ;  /* 0x0003180c04007986 */ /* 0x001fe8000c101904 */
[----:B------:R0:W-:Y:S02]  /*74e0*/  STG.E desc[UR4][R4.64+0x31c], R13 ;  /* 0x00031c0d04007986 */ /* 0x0001e4000c101904 */
[----:B------:R-:W4:Y:S02]  /*74f0*/  LDC.64 R10, c[0x0][0x6b8] ;  /* 0x0001ae00ff0a7b82 */ /* 0x000f240000000a00 */
[----:B-1----:R-:W-:Y:S04]  /*7500*/  STG.E desc[UR4][R4.64+0x320], R20 ;  /* 0x0003201404007986 */ /* 0x002fe8000c101904 */
[----:B------:R-:W-:Y:S02]  /*7510*/  STG.E desc[UR4][R4.64+0x324], R21 ;  /* 0x0003241504007986 */ /* 0x000fe4000c101904 */
[----:B------:R-:W1:Y:S02]  /*7520*/  LDC.64 R14, c[0x0][0x6c8] ;  /* 0x0001b200ff0e7b82 */ /* 0x000e640000000a00 */
        /* <DEDUP_REMOVED lines=8> */
[----:B---3--:R-:W3:Y:S02]  /*75b0*/  LDC.64 R6, c[0x0][0x720] ;  /* 0x0001c800ff067b82 */ /* 0x008ee40000000a00 */
[----:B-1----:R-:W-:Y:S04]  /*75c0*/  STG.E desc[UR4][R4.64+0x338], R14 ;  /* 0x0003380e04007986 */ /* 0x002fe8000c101904 */
[----:B------:R-:W-:Y:S02]  /*75d0*/  STG.E desc[UR4][R4.64+0x33c], R15 ;  /* 0x00033c0f04007986 */ /* 0x000fe4000c101904 */
[----:B--2---:R-:W1:Y:S02]  /*75e0*/  LDC.64 R8, c[0x0][0x710] ;  /* 0x0001c400ff087b82 */ /* 0x004e640000000a00 */
[----:B-----5:R-:W-:Y:S04]  /*75f0*/  STG.E desc[UR4][R4.64+0x340], R16 ;  /* 0x0003401004007986 */ /* 0x020fe8000c101904 */
[----:B------:R-:W-:Y:S02]  /*7600*/  STG.E desc[UR4][R4.64+0x344], R17 ;  /* 0x0003441104007986 */ /* 0x000fe4000c101904 */
[----:B----4-:R-:W2:Y:S02]  /*7610*/  LDC.64 R10, c[0x0][0x718] ;  /* 0x0001c600ff0a7b82 */ /* 0x010ea40000000a00 */
[----:B0-----:R-:W-:Y:S04]  /*7620*/  STG.E desc[UR4][R4.64+0x360], R12 ;  /* 0x0003600c04007986 */ /* 0x001fe8000c101904 */
[----:B------:R-:W-:Y:S02]  /*7630*/  STG.E desc[UR4][R4.64+0x364], R13 ;  /* 0x0003640d04007986 */ /* 0x000fe4000c101904 */
[----:B------:R-:W0:Y:S02]  /*7640*/  LDC.64 R24, c[0x0][0x6f8] ;  /* 0x0001be00ff187b82 */ /* 0x000e240000000a00 */
[----:B---3--:R-:W-:Y:S04]  /*7650*/  STG.E desc[UR4][R4.64+0x390], R6 ;  /* 0x0003900604007986 */ /* 0x008fe8000c101904 */
[----:B------:R3:W-:Y:S02]  /*7660*/  STG.E desc[UR4][R4.64+0x394], R7 ;  /* 0x0003940704007986 */ /* 0x0007e4000c101904 */
[----:B------:R-:W4:Y:S02]  /*7670*/  LDC.64 R26, c[0x0][0x6e0] ;  /* 0x0001b800ff1a7b82 */ /* 0x000f240000000a00 */
[----:B-1----:R-:W-:Y:S04]  /*7680*/  STG.E desc[UR4][R4.64+0x380], R8 ;  /* 0x0003800804007986 */ /* 0x002fe8000c101904 */
[----:B------:R1:W-:Y:S02]  /*7690*/  STG.E desc[UR4][R4.64+0x384], R9 ;  /* 0x0003840904007986 */ /* 0x0003e4000c101904 */
[----:B------:R-:W5:Y:S02]  /*76a0*/  LDC.64 R28, c[0x0][0x6e8] ;  /* 0x0001ba00ff1c7b82 */ /* 0x000f640000000a00 */
[----:B--2---:R-:W-:Y:S04]  /*76b0*/  STG.E desc[UR4][R4.64+0x388], R10 ;  /* 0x0003880a04007986 */ /* 0x004fe8000c101904 */
[----:B------:R2:W-:Y:S02]  /*76c0*/  STG.E desc[UR4][R4.64+0x38c], R11 ;  /* 0x00038c0b04007986 */ /* 0x0005e4000c101904 */
[----:B---3--:R-:W3:Y:S02]  /*76d0*/  LDC.64 R6, c[0x0][0x768] ;  /* 0x0001da00ff067b82 */ /* 0x008ee40000000a00 */
[----:B0-----:R-:W-:Y:S04]  /*76e0*/  STG.E desc[UR4][R4.64+0x368], R24 ;  /* 0x0003681804007986 */ /* 0x001fe8000c101904 */
[----:B------:R-:W-:Y:S02]  /*76f0*/  STG.E desc[UR4][R4.64+0x36c], R25 ;  /* 0x00036c1904007986 */ /* 0x000fe4000c101904 */
[----:B-1----:R-:W0:Y:S02]  /*7700*/  LDC.64 R8, c[0x0][0x770] ;  /* 0x0001dc00ff087b82 */ /* 0x002e240000000a00 */
[----:B----4-:R-:W-:Y:S04]  /*7710*/  STG.E desc[UR4][R4.64+0x350], R26 ;  /* 0x0003501a04007986 */ /* 0x010fe8000c101904 */
[----:B------:R-:W-:Y:S02]  /*7720*/  STG.E desc[UR4][R4.64+0x354], R27 ;  /* 0x0003541b04007986 */ /* 0x000fe4000c101904 */
[----:B--2---:R-:W1:Y:S02]  /*7730*/  LDC.64 R10, c[0x0][0x778] ;  /* 0x0001de00ff0a7b82 */ /* 0x004e640000000a00 */
[----:B-----5:R-:W-:Y:S04]  /*7740*/  STG.E desc[UR4][R4.64+0x358], R28 ;  /* 0x0003581c04007986 */ /* 0x020fe8000c101904 */
[----:B------:R-:W-:Y:S02]  /*7750*/  STG.E desc[UR4][R4.64+0x35c], R29 ;  /* 0x00035c1d04007986 */ /* 0x000fe4000c101904 */
[----:B------:R-:W2:Y:S02]  /*7760*/  LDC.64 R22, c[0x0][0x700] ;  /* 0x0001c000ff167b82 */ /* 0x000ea40000000a00 */
[----:B---3--:R-:W-:Y:S04]  /*7770*/  STG.E desc[UR4][R4.64+0x3d8], R6 ;  /* 0x0003d80604007986 */ /* 0x008fe8000c101904 */
[----:B------:R3:W-:Y:S02]  /*7780*/  STG.E desc[UR4][R4.64+0x3dc], R7 ;  /* 0x0003dc0704007986 */ /* 0x0007e4000c101904 */
[----:B------:R-:W4:Y:S02]  /*7790*/  LDC.64 R20, c[0x0][0x708] ;  /* 0x0001c200ff147b82 */ /* 0x000f240000000a00 */
[----:B0-----:R-:W-:Y:S04]  /*77a0*/  STG.E desc[UR4][R4.64+0x3e0], R8 ;  /* 0x0003e00804007986 */ /* 0x001fe8000c101904 */
[----:B------:R0:W-:Y:S02]  /*77b0*/  STG.E desc[UR4][R4.64+0x3e4], R9 ;  /* 0x0003e40904007986 */ /* 0x0001e4000c101904 */
[----:B------:R-:W5:Y:S02]  /*77c0*/  LDC.64 R14, c[0x0][0x728] ;  /* 0x0001ca00ff0e7b82 */ /* 0x000f640000000a00 */
[----:B-1----:R-:W-:Y:S04]  /*77d0*/  STG.E desc[UR4][R4.64+0x3e8], R10 ;  /* 0x0003e80a04007986 */ /* 0x002fe8000c101904 */
[----:B------:R1:W-:Y:S02]  /*77e0*/  STG.E desc[UR4][R4.64+0x3ec], R11 ;  /* 0x0003ec0b04007986 */ /* 0x0003e4000c101904 */
[----:B---3--:R-:W3:Y:S02]  /*77f0*/  LDC.64 R6, c[0x0][0x7b0] ;  /* 0x0001ec00ff067b82 */ /* 0x008ee40000000a00 */
[----:B--2---:R-:W-:Y:S04]  /*7800*/  STG.E desc[UR4][R4.64+0x370], R22 ;  /* 0x0003701604007986 */ /* 0x004fe8000c101904 */
[----:B------:R-:W-:Y:S02]  /*7810*/  STG.E desc[UR4][R4.64+0x374], R23 ;  /* 0x0003741704007986 */ /* 0x000fe4000c101904 */
[----:B------:R-:W2:Y:S02]  /*7820*/  LDC.64 R16, c[0x0][0x730] ;  /* 0x0001cc00ff107b82 */ /* 0x000ea40000000a00 */
[----:B----4-:R-:W-:Y:S04]  /*7830*/  STG.E desc[UR4][R4.64+0x378], R20 ;  /* 0x0003781404007986 */ /* 0x010fe8000c101904 */
[----:B------:R-:W-:Y:S02]  /*7840*/  STG.E desc[UR4][R4.64+0x37c], R21 ;  /* 0x00037c1504007986 */ /* 0x000fe4000c101904 */
[----:B------:R-:W4:Y:S02]  /*7850*/  LDC.64 R12, c[0x0][0x738] ;  /* 0x0001ce00ff0c7b82 */ /* 0x000f240000000a00 */
[----:B-----5:R-:W-:Y:S04]  /*7860*/  STG.E desc[UR4][R4.64+0x398], R14 ;  /* 0x0003980e04007986 */ /* 0x020fe8000c101904 */
[----:B------:R-:W-:Y:S02]  /*7870*/  STG.E desc[UR4][R4.64+0x39c], R15 ;  /* 0x00039c0f04007986 */ /* 0x000fe4000c101904 */
[----:B------:R-:W5:Y:S02]  /*7880*/  LDC.64 R24, c[0x0][0x750] ;  /* 0x0001d400ff187b82 */ /* 0x000f640000000a00 */
[----:B---3--:R-:W-:Y:S04]  /*7890*/  STG.E desc[UR4][R4.64+0x420], R6 ;  /* 0x0004200604007986 */ /* 0x008fe8000c101904 */
[----:B------:R3:W-:Y:S02]  /*78a0*/  STG.E desc[UR4][R4.64+0x424], R7 ;  /* 0x0004240704007986 */ /* 0x0007e4000c101904 */
[----:B0-----:R-:W0:Y:S02]  /*78b0*/  LDC.64 R8, c[0x0][0x7c8] ;  /* 0x0001f200ff087b82 */ /* 0x001e240000000a00 */
[----:B--2---:R-:W-:Y:S04]  /*78c0*/  STG.E desc[UR4][R4.64+0x3a0], R16 ;  /* 0x0003a01004007986 */ /* 0x004fe8000c101904 */
[----:B------:R-:W-:Y:S02]  /*78d0*/  STG.E desc[UR4][R4.64+0x3a4], R17 ;  /* 0x0003a41104007986 */ /* 0x000fe4000c101904 */
[----:B-1----:R-:W1:Y:S02]  /*78e0*/  LDC.64 R10, c[0x0][0x7d0] ;  /* 0x0001f400ff0a7b82 */ /* 0x002e640000000a00 */
[----:B----4-:R-:W-:Y:S04]  /*78f0*/  STG.E desc[UR4][R4.64+0x3a8], R12 ;  /* 0x0003a80c04007986 */ /* 0x010fe8000c101904 */
[----:B------:R2:W-:Y:S02]  /*7900*/  STG.E desc[UR4][R4.64+0x3ac], R13 ;  /* 0x0003ac0d04007986 */ /* 0x0005e4000c101904 */
[----:B---3--:R-:W3:Y:S02]  /*7910*/  LDC.64 R6, c[0x0][0x7f8] ;  /* 0x0001fe00ff067b82 */ /* 0x008ee40000000a00 */
[----:B-----5:R-:W-:Y:S04]  /*7920*/  STG.E desc[UR4][R4.64+0x3c0], R24 ;  /* 0x0003c01804007986 */ /* 0x020fe8000c101904 */
[----:B------:R4:W-:Y:S02]  /*7930*/  STG.E desc[UR4][R4.64+0x3c4], R25 ;  /* 0x0003c41904007986 */ /* 0x0009e4000c101904 */
[----:B------:R-:W5:Y:S02]  /*7940*/  LDC.64 R26, c[0x0][0x740] ;  /* 0x0001d000ff1a7b82 */ /* 0x000f640000000a00 */
[----:B0-----:R-:W-:Y:S04]  /*7950*/  STG.E desc[UR4][R4.64+0x438], R8 ;  /* 0x0004380804007986 */ /* 0x001fe8000c101904 */
[----:B------:R0:W-:Y:S02]  /*7960*/  STG.E desc[UR4][R4.64+0x43c], R9 ;  /* 0x00043c0904007986 */ /* 0x0001e4000c101904 */
[----:B------:R-:W4:Y:S02]  /*7970*/  LDC.64 R28, c[0x0][0x748] ;  /* 0x0001d200ff1c7b82 */ /* 0x000f240000000a00 */
[----:B-1----:R-:W-:Y:S04]  /*7980*/  STG.E desc[UR4][R4.64+0x440], R10 ;  /* 0x0004400a04007986 */ /* 0x002fe8000c101904 */
[----:B------:R1:W-:Y:S02]  /*7990*/  STG.E desc[UR4][R4.64+0x444], R11 ;  /* 0x0004440b04007986 */ /* 0x0003e4000c101904 */
[----:B------:R-:W0:Y:S02]  /*79a0*/  LDC.64 R22, c[0x0][0x758] ;  /* 0x0001d600ff167b82 */ /* 0x000e240000000a00 */
[----:B---3--:R-:W-:Y:S04]  /*79b0*/  STG.E desc[UR4][R4.64+0x468], R6 ;  /* 0x0004680604007986 */ /* 0x008fe8000c101904 */
[----:B------:R3:W-:Y:S02]  /*79c0*/  STG.E desc[UR4][R4.64+0x46c], R7 ;  /* 0x00046c0704007986 */ /* 0x0007e4000c101904 */
[----:B------:R-:W1:Y:S02]  /*79d0*/  LDC.64 R20, c[0x0][0x760] ;  /* 0x0001d800ff147b82 */ /* 0x000e640000000a00 */
[----:B-----5:R-:W-:Y:S04]  /*79e0*/  STG.E desc[UR4][R4.64+0x3b0], R26 ;  /* 0x0003b01a04007986 */ /* 0x020fe8000c101904 */
[----:B------:R5:W-:Y:S02]  /*79f0*/  STG.E desc[UR4][R4.64+0x3b4], R27 ;  /* 0x0003b41b04007986 */ /* 0x000be4000c101904 */
[----:B--2---:R-:W2:Y:S02]  /*7a00*/  LDC.64 R12, c[0x0][0x780] ;  /* 0x0001e000ff0c7b82 */ /* 0x004ea40000000a00 */
[----:B----4-:R-:W-:Y:S04]  /*7a10*/  STG.E desc[UR4][R4.64+0x3b8], R28 ;  /* 0x0003b81c04007986 */ /* 0x010fe8000c101904 */
[----:B------:R4:W-:Y:S02]  /*7a20*/  STG.E desc[UR4][R4.64+0x3bc], R29 ;  /* 0x0003bc1d04007986 */ /* 0x0009e4000c101904 */
[----:B------:R-:W3:Y:S02]  /*7a30*/  LDC.64 R14, c[0x0][0x788] ;  /* 0x0001e200ff0e7b82 */ /* 0x000ee40000000a00 */
[----:B0-----:R-:W-:Y:S04]  /*7a40*/  STG.E desc[UR4][R4.64+0x3c8], R22 ;  /* 0x0003c81604007986 */ /* 0x001fe8000c101904 */
[----:B------:R0:W-:Y:S02]  /*7a50*/  STG.E desc[UR4][R4.64+0x3cc], R23 ;  /* 0x0003cc1704007986 */ /* 0x0001e4000c101904 */
[----:B------:R-:W5:Y:S02]  /*7a60*/  LDC.64 R16, c[0x0][0x790] ;  /* 0x0001e400ff107b82 */ /* 0x000f640000000a00 */
[----:B-1----:R-:W-:Y:S04]  /*7a70*/  STG.E desc[UR4][R4.64+0x3d0], R20 ;  /* 0x0003d01404007986 */ /* 0x002fe8000c101904 */
[----:B------:R1:W-:Y:S02]  /*7a80*/  STG.E desc[UR4][R4.64+0x3d4], R21 ;  /* 0x0003d41504007986 */ /* 0x0003e4000c101904 */
[----:B------:R-:W4:Y:S02]  /*7a90*/  LDC.64 R24, c[0x0][0x798] ;  /* 0x0001e600ff187b82 */ /* 0x000f240000000a00 */
[----:B--2---:R-:W-:Y:S04]  /*7aa0*/  STG.E desc[UR4][R4.64+0x3f0], R12 ;  /* 0x0003f00c04007986 */ /* 0x004fe8000c101904 */
[----:B------:R2:W-:Y:S02]  /*7ab0*/  STG.E desc[UR4][R4.64+0x3f4], R13 ;  /* 0x0003f40d04007986 */ /* 0x0005e4000c101904 */
[----:B------:R-:W0:Y:S02]  /*7ac0*/  LDC.64 R8, c[0x0][0x810] ;  /* 0x00020400ff087b82 */ /* 0x000e240000000a00 */
[----:B---3--:R-:W-:Y:S04]  /*7ad0*/  STG.E desc[UR4][R4.64+0x3f8], R14 ;  /* 0x0003f80e04007986 */ /* 0x008fe8000c101904 */
[----:B------:R3:W-:Y:S02]  /*7ae0*/  STG.E desc[UR4][R4.64+0x3fc], R15 ;  /* 0x0003fc0f04007986 */ /* 0x0007e4000c101904 */
[----:B------:R-:W1:Y:S02]  /*7af0*/  LDC.64 R10, c[0x0][0x828] ;  /* 0x00020a00ff0a7b82 */ /* 0x000e640000000a00 */
[----:B-----5:R-:W-:Y:S04]  /*7b00*/  STG.E desc[UR4][R4.64+0x400], R16 ;  /* 0x0004001004007986 */ /* 0x020fe8000c101904 */
[----:B------:R5:W-:Y:S02]  /*7b10*/  STG.E desc[UR4][R4.64+0x404], R17 ;  /* 0x0004041104007986 */ /* 0x000be4000c101904 */
[----:B------:R-:W2:Y:S02]  /*7b20*/  LDC.64 R6, c[0x0][0x840] ;  /* 0x00021000ff067b82 */ /* 0x000ea40000000a00 */
        /* <DEDUP_REMOVED lines=163> */
[----:B------:R-:W-:Y:S02]  /*8560*/  STG.E desc[UR4][R4.64+0x5dc], R17 ;  /* 0x0005dc1104007986 */ /* 0x000fe4000c101904 */
[----:B------:R-:W4:Y:S02]  /*8570*/  LDC.64 R6, c[0x0][0x9a8] ;  /* 0x00026a00ff067b82 */ /* 0x000f240000000a00 */
[----:B0-----:R-:W-:Y:S04]  /*8580*/  STG.E desc[UR4][R4.64+0x5e0], R24 ;  /* 0x0005e01804007986 */ /* 0x001fe8000c101904 */
[----:B------:R-:W-:Y:S02]  /*8590*/  STG.E desc[UR4][R4.64+0x5e4], R25 ;  /* 0x0005e41904007986 */ /* 0x000fe4000c101904 */
[----:B------:R-:W0:Y:S02]  /*85a0*/  LDC.64 R26, c[0x0][0x980] ;  /* 0x00026000ff1a7b82 */ /* 0x000e240000000a00 */
[----:B-1----:R-:W-:Y:S04]  /*85b0*/  STG.E desc[UR4][R4.64+0x5e8], R8 ;  /* 0x0005e80804007986 */ /* 0x002fe8000c101904 */
[----:B------:R1:W-:Y:S02]  /*85c0*/  STG.E desc[UR4][R4.64+0x5ec], R9 ;  /* 0x0005ec0904007986 */ /* 0x0003e4000c101904 */
[----:B------:R-:W5:Y:S02]  /*85d0*/  LDC.64 R28, c[0x0][0x988] ;  /* 0x00026200ff1c7b82 */ /* 0x000f640000000a00 */
[----:B--2---:R-:W-:Y:S04]  /*85e0*/  STG.E desc[UR4][R4.64+0x600], R10 ;  /* 0x0006000a04007986 */ /* 0x004fe8000c101904 */
[----:B------:R2:W-:Y:S02]  /*85f0*/  STG.E desc[UR4][R4.64+0x604], R11 ;  /* 0x0006040b04007986 */ /* 0x0005e4000c101904 */
[----:B------:R-:W1:Y:S02]  /*8600*/  LDC.64 R22, c[0x0][0x998] ;  /* 0x00026600ff167b82 */ /* 0x000e640000000a00 */
[----:B----4-:R-:W-:Y:S04]  /*8610*/  STG.E desc[UR4][R4.64+0x618], R6 ;  /* 0x0006180604007986 */ /* 0x010fe8000c101904 */
[----:B------:R4:W-:Y:S02]  /*8620*/  STG.E desc[UR4][R4.64+0x61c], R7 ;  /* 0x00061c0704007986 */ /* 0x0009e4000c101904 */
[----:B------:R-:W2:Y:S02]  /*8630*/  LDC.64 R20, c[0x0][0x9a0] ;  /* 0x00026800ff147b82 */ /* 0x000ea40000000a00 */
[----:B0-----:R-:W-:Y:S04]  /*8640*/  STG.E desc[UR4][R4.64+0x5f0], R26 ;  /* 0x0005f01a04007986 */ /* 0x001fe8000c101904 */
[----:B------:R0:W-:Y:S02]  /*8650*/  STG.E desc[UR4][R4.64+0x5f4], R27 ;  /* 0x0005f41b04007986 */ /* 0x0001e4000c101904 */
[----:B---3--:R-:W3:Y:S02]  /*8660*/  LDC.64 R12, c[0x0][0x9b0] ;  /* 0x00026c00ff0c7b82 */ /* 0x008ee40000000a00 */
[----:B-----5:R-:W-:Y:S04]  /*8670*/  STG.E desc[UR4][R4.64+0x5f8], R28 ;  /* 0x0005f81c04007986 */ /* 0x020fe8000c101904 */
[----:B------:R5:W-:Y:S02]  /*8680*/  STG.E desc[UR4][R4.64+0x5fc], R29 ;  /* 0x0005fc1d04007986 */ /* 0x000be4000c101904 */
[----:B------:R-:W4:Y:S02]  /*8690*/  LDC.64 R14, c[0x0][0x9b8] ;  /* 0x00026e00ff0e7b82 */ /* 0x000f240000000a00 */
[----:B-1----:R-:W-:Y:S04]  /*86a0*/  STG.E desc[UR4][R4.64+0x608], R22 ;  /* 0x0006081604007986 */ /* 0x002fe8000c101904 */
[----:B------:R1:W-:Y:S02]  /*86b0*/  STG.E desc[UR4][R4.64+0x60c], R23 ;  /* 0x00060c1704007986 */ /* 0x0003e4000c101904 */
[----:B------:R-:W0:Y:S02]  /*86c0*/  LDC.64 R8, c[0x0][0x9c0] ;  /* 0x00027000ff087b82 */ /* 0x000e240000000a00 */
[----:B--2---:R-:W-:Y:S04]  /*86d0*/  STG.E desc[UR4][R4.64+0x610], R20 ;  /* 0x0006101404007986 */ /* 0x004fe8000c101904 */
[----:B------:R2:W-:Y:S02]  /*86e0*/  STG.E desc[UR4][R4.64+0x614], R21 ;  /* 0x0006141504007986 */ /* 0x0005e4000c101904 */
[----:B------:R-:W5:Y:S02]  /*86f0*/  LDC.64 R16, c[0x0][0x9c8] ;  /* 0x00027200ff107b82 */ /* 0x000f640000000a00 */
[----:B---3--:R-:W-:Y:S04]  /*8700*/  STG.E desc[UR4][R4.64+0x620], R12 ;  /* 0x0006200c04007986 */ /* 0x008fe8000c101904 */
[----:B------:R-:W-:Y:S02]  /*8710*/  STG.E desc[UR4][R4.64+0x624], R13 ;  /* 0x0006240d04007986 */ /* 0x000fe4000c101904 */
[----:B------:R-:W3:Y:S02]  /*8720*/  LDC.64 R24, c[0x0][0x9d0] ;  /* 0x00027400ff187b82 */ /* 0x000ee40000000a00 */
[----:B----4-:R-:W-:Y:S04]  /*8730*/  STG.E desc[UR4][R4.64+0x628], R14 ;  /* 0x0006280e04007986 */ /* 0x010fe8000c101904 */
[----:B------:R-:W-:Y:S02]  /*8740*/  STG.E desc[UR4][R4.64+0x62c], R15 ;  /* 0x00062c0f04007986 */ /* 0x000fe4000c101904 */
[----:B------:R-:W4:Y:S02]  /*8750*/  LDC.64 R10, c[0x0][0xb88] ;  /* 0x0002e200ff0a7b82 */ /* 0x000f240000000a00 */
[----:B0-----:R-:W-:Y:S04]  /*8760*/  STG.E desc[UR4][R4.64+0x630], R8 ;  /* 0x0006300804007986 */ /* 0x001fe8000c101904 */
[----:B------:R0:W-:Y:S02]  /*8770*/  STG.E desc[UR4][R4.64+0x634], R9 ;  /* 0x0006340904007986 */ /* 0x0001e4000c101904 */
[----:B------:R-:W2:Y:S02]  /*8780*/  LDC.64 R6, c[0x0][0x9e8] ;  /* 0x00027a00ff067b82 */ /* 0x000ea40000000a00 */
[----:B-----5:R-:W-:Y:S04]  /*8790*/  STG.E desc[UR4][R4.64+0x638], R16 ;  /* 0x0006381004007986 */ /* 0x020fe8000c101904 */
[----:B------:R-:W-:Y:S02]  /*87a0*/  STG.E desc[UR4][R4.64+0x63c], R17 ;  /* 0x00063c1104007986 */ /* 0x000fe4000c101904 */
[----:B------:R-:W5:Y:S02]  /*87b0*/  LDC.64 R26, c[0x0][0x9d8] ;  /* 0x00027600ff1a7b82 */ /* 0x000f640000000a00 */
[----:B---3--:R-:W-:Y:S04]  /*87c0*/  STG.E desc[UR4][R4.64+0x640], R24 ;  /* 0x0006401804007986 */ /* 0x008fe8000c101904 */
[----:B------:R-:W-:Y:S02]  /*87d0*/  STG.E desc[UR4][R4.64+0x644], R25 ;  /* 0x0006441904007986 */ /* 0x000fe4000c101904 */
[----:B------:R-:W3:Y:S02]  /*87e0*/  LDC.64 R28, c[0x0][0x9e0] ;  /* 0x00027800ff1c7b82 */ /* 0x000ee40000000a00 */
[----:B----4-:R-:W-:Y:S04]  /*87f0*/  STG.E desc[UR4][R4.64+0x7f8], R10 ;  /* 0x0007f80a04007986 */ /* 0x010fe8000c101904 */
[----:B------:R4:W-:Y:S02]  /*8800*/  STG.E desc[UR4][R4.64+0x7fc], R11 ;  /* 0x0007fc0b04007986 */ /* 0x0009e4000c101904 */
[----:B-1----:R-:W1:Y:S02]  /*8810*/  LDC.64 R22, c[0x0][0x9f0] ;  /* 0x00027c00ff167b82 */ /* 0x002e640000000a00 */
[----:B--2---:R-:W-:Y:S04]  /*8820*/  STG.E desc[UR4][R4.64+0x658], R6 ;  /* 0x0006580604007986 */ /* 0x004fe8000c101904 */
[----:B------:R2:W-:Y:S02]  /*8830*/  STG.E desc[UR4][R4.64+0x65c], R7 ;  /* 0x00065c0704007986 */ /* 0x0005e4000c101904 */
[----:B------:R-:W4:Y:S02]  /*8840*/  LDC.64 R20, c[0x0][0x9f8] ;  /* 0x00027e00ff147b82 */ /* 0x000f240000000a00 */
[----:B-----5:R-:W-:Y:S04]  /*8850*/  STG.E desc[UR4][R4.64+0x648], R26 ;  /* 0x0006481a04007986 */ /* 0x020fe8000c101904 */
[----:B------:R5:W-:Y:S02]  /*8860*/  STG.E desc[UR4][R4.64+0x64c], R27 ;  /* 0x00064c1b04007986 */ /* 0x000be4000c101904 */
[----:B0-----:R-:W0:Y:S02]  /*8870*/  LDC.64 R8, c[0x0][0xa00] ;  /* 0x00028000ff087b82 */ /* 0x001e240000000a00 */
[----:B---3--:R-:W-:Y:S04]  /*8880*/  STG.E desc[UR4][R4.64+0x650], R28 ;  /* 0x0006501c04007986 */ /* 0x008fe8000c101904 */
[----:B------:R3:W-:Y:S02]  /*8890*/  STG.E desc[UR4][R4.64+0x654], R29 ;  /* 0x0006541d04007986 */ /* 0x0007e4000c101904 */
[----:B------:R-:W5:Y:S02]  /*88a0*/  LDC.64 R12, c[0x0][0xa08] ;  /* 0x00028200ff0c7b82 */ /* 0x000f640000000a00 */
[----:B-1----:R-:W-:Y:S04]  /*88b0*/  STG.E desc[UR4][R4.64+0x660], R22 ;  /* 0x0006601604007986 */ /* 0x002fe8000c101904 */
[----:B------:R-:W-:Y:S02]  /*88c0*/  STG.E desc[UR4][R4.64+0x664], R23 ;  /* 0x0006641704007986 */ /* 0x000fe4000c101904 */
[----:B------:R-:W1:Y:S02]  /*88d0*/  LDC.64 R14, c[0x0][0xa10] ;  /* 0x00028400ff0e7b82 */ /* 0x000e640000000a00 */
[----:B----4-:R-:W-:Y:S04]  /*88e0*/  STG.E desc[UR4][R4.64+0x668], R20 ;  /* 0x0006681404007986 */ /* 0x010fe8000c101904 */
[----:B------:R-:W-:Y:S02]  /*88f0*/  STG.E desc[UR4][R4.64+0x66c], R21 ;  /* 0x00066c1504007986 */ /* 0x000fe4000c101904 */
[----:B------:R-:W4:Y:S02]  /*8900*/  LDC.64 R10, c[0x0][0xa18] ;  /* 0x00028600ff0a7b82 */ /* 0x000f240000000a00 */
[----:B0-----:R-:W-:Y:S04]  /*8910*/  STG.E desc[UR4][R4.64+0x670], R8 ;  /* 0x0006700804007986 */ /* 0x001fe8000c101904 */
[----:B------:R0:W-:Y:S02]  /*8920*/  STG.E desc[UR4][R4.64+0x674], R9 ;  /* 0x0006740904007986 */ /* 0x0001e4000c101904 */
[----:B--2---:R-:W2:Y:S02]  /*8930*/  LDC.64 R6, c[0x0][0xa30] ;  /* 0x00028c00ff067b82 */ /* 0x004ea40000000a00 */
[----:B-----5:R-:W-:Y:S04]  /*8940*/  STG.E desc[UR4][R4.64+0x678], R12 ;  /* 0x0006780c04007986 */ /* 0x020fe8000c101904 */
[----:B------:R-:W-:Y:S02]  /*8950*/  STG.E desc[UR4][R4.64+0x67c], R13 ;  /* 0x00067c0d04007986 */ /* 0x000fe4000c101904 */
[----:B------:R-:W5:Y:S02]  /*8960*/  LDC.64 R16, c[0x0][0xa20] ;  /* 0x00028800ff107b82 */ /* 0x000f640000000a00 */
[----:B-1----:R-:W-:Y:S04]  /*8970*/  STG.E desc[UR4][R4.64+0x680], R14 ;  /* 0x0006800e04007986 */ /* 0x002fe8000c101904 */
[----:B------:R-:W-:Y:S02]  /*8980*/  STG.E desc[UR4][R4.64+0x684], R15 ;  /* 0x0006840f04007986 */ /* 0x000fe4000c101904 */
[----:B------:R-:W1:Y:S02]  /*8990*/  LDC.64 R24, c[0x0][0xa28] ;  /* 0x00028a00ff187b82 */ /* 0x000e640000000a00 */
[----:B----4-:R-:W-:Y:S04]  /*89a0*/  STG.E desc[UR4][R4.64+0x688], R10 ;  /* 0x0006880a04007986 */ /* 0x010fe8000c101904 */
[----:B------:R4:W-:Y:S02]  /*89b0*/  STG.E desc[UR4][R4.64+0x68c], R11 ;  /* 0x00068c0b04007986 */ /* 0x0009e4000c101904 */
[----:B------:R-:W4:Y:S02]  /*89c0*/  LDC.64 R26, c[0x0][0xa38] ;  /* 0x00028e00ff1a7b82 */ /* 0x000f240000000a00 */
[----:B--2---:R-:W-:Y:S04]  /*89d0*/  STG.E desc[UR4][R4.64+0x6a0], R6 ;  /* 0x0006a00604007986 */ /* 0x004fe8000c101904 */
[----:B------:R2:W-:Y:S02]  /*89e0*/  STG.E desc[UR4][R4.64+0x6a4], R7 ;  /* 0x0006a40704007986 */ /* 0x0005e4000c101904 */
[----:B---3--:R-:W3:Y:S02]  /*89f0*/  LDC.64 R28, c[0x0][0xa40] ;  /* 0x00029000ff1c7b82 */ /* 0x008ee40000000a00 */
[----:B-----5:R-:W-:Y:S04]  /*8a00*/  STG.E desc[UR4][R4.64+0x690], R16 ;  /* 0x0006901004007986 */ /* 0x020fe8000c101904 */
[----:B------:R5:W-:Y:S02]  /*8a10*/  STG.E desc[UR4][R4.64+0x694], R17 ;  /* 0x0006941104007986 */ /* 0x000be4000c101904 */
[----:B0-----:R-:W0:Y:S02]  /*8a20*/  LDC.64 R8, c[0x0][0xa48] ;  /* 0x00029200ff087b82 */ /* 0x001e240000000a00 */
[----:B-1----:R-:W-:Y:S04]  /*8a30*/  STG.E desc[UR4][R4.64+0x698], R24 ;  /* 0x0006981804007986 */ /* 0x002fe8000c101904 */
[----:B------:R1:W-:Y:S02]  /*8a40*/  STG.E desc[UR4][R4.64+0x69c], R25 ;  /* 0x00069c1904007986 */ /* 0x0003e4000c101904 */
[----:B------:R-:W2:Y:S02]  /*8a50*/  LDC.64 R22, c[0x0][0xa50] ;  /* 0x00029400ff167b82 */ /* 0x000ea40000000a00 */
[----:B----4-:R-:W-:Y:S04]  /*8a60*/  STG.E desc[UR4][R4.64+0x6a8], R26 ;  /* 0x0006a81a04007986 */ /* 0x010fe8000c101904 */
[----:B------:R-:W-:Y:S02]  /*8a70*/  STG.E desc[UR4][R4.64+0x6ac], R27 ;  /* 0x0006ac1b04007986 */ /* 0x000fe4000c101904 */
[----:B------:R-:W4:Y:S02]  /*8a80*/  LDC.64 R20, c[0x0][0xa58] ;  /* 0x00029600ff147b82 */ /* 0x000f240000000a00 */
[----:B---3--:R-:W-:Y:S04]  /*8a90*/  STG.E desc[UR4][R4.64+0x6b0], R28 ;  /* 0x0006b01c04007986 */ /* 0x008fe8000c101904 */
[----:B------:R-:W-:Y:S02]  /*8aa0*/  STG.E desc[UR4][R4.64+0x6b4], R29 ;  /* 0x0006b41d04007986 */ /* 0x000fe4000c101904 */
[----:B------:R-:W3:Y:S02]  /*8ab0*/  LDC.64 R10, c[0x0][0xa60] ;  /* 0x00029800ff0a7b82 */ /* 0x000ee40000000a00 */
[----:B0-----:R-:W-:Y:S04]  /*8ac0*/  STG.E desc[UR4][R4.64+0x6b8], R8 ;  /* 0x0006b80804007986 */ /* 0x001fe8000c101904 */
[----:B------:R0:W-:Y:S02]  /*8ad0*/  STG.E desc[UR4][R4.64+0x6bc], R9 ;  /* 0x0006bc0904007986 */ /* 0x0001e4000c101904 */
[----:B------:R-:W1:Y:S02]  /*8ae0*/  LDC.64 R12, c[0x0][0xa68] ;  /* 0x00029a00ff0c7b82 */ /* 0x000e640000000a00 */
[----:B--2---:R-:W-:Y:S04]  /*8af0*/  STG.E desc[UR4][R4.64+0x6c0], R22 ;  /* 0x0006c01604007986 */ /* 0x004fe8000c101904 */
[----:B------:R-:W-:Y:S02]  /*8b00*/  STG.E desc[UR4][R4.64+0x6c4], R23 ;  /* 0x0006c41704007986 */ /* 0x000fe4000c101904 */
[----:B------:R-:W2:Y:S02]  /*8b10*/  LDC.64 R14, c[0x0][0xa70] ;  /* 0x00029c00ff0e7b82 */ /* 0x000ea40000000a00 */
[----:B----4-:R-:W-:Y:S04]  /*8b20*/  STG.E desc[UR4][R4.64+0x6c8], R20 ;  /* 0x0006c81404007986 */ /* 0x010fe8000c101904 */
[----:B------:R-:W-:Y:S02]  /*8b30*/  STG.E desc[UR4][R4.64+0x6cc], R21 ;  /* 0x0006cc1504007986 */ /* 0x000fe4000c101904 */
[----:B------:R-:W4:Y:S02]  /*8b40*/  LDC.64 R6, c[0x0][0xa78] ;  /* 0x00029e00ff067b82 */ /* 0x000f240000000a00 */
[----:B---3--:R-:W-:Y:S04]  /*8b50*/  STG.E desc[UR4][R4.64+0x6d0], R10 ;  /* 0x0006d00a04007986 */ /* 0x008fe8000c101904 */
[----:B------:R3:W-:Y:S02]  /*8b60*/  STG.E desc[UR4][R4.64+0x6d4], R11 ;  /* 0x0006d40b04007986 */ /* 0x0007e4000c101904 */
[----:B-----5:R-:W5:Y:S02]  /*8b70*/  LDC.64 R16, c[0x0][0xa80] ;  /* 0x0002a000ff107b82 */ /* 0x020f640000000a00 */
[----:B-1----:R-:W-:Y:S04]  /*8b80*/  STG.E desc[UR4][R4.64+0x6d8], R12 ;  /* 0x0006d80c04007986 */ /* 0x002fe8000c101904 */
[----:B------:R1:W-:Y:S02]  /*8b90*/  STG.E desc[UR4][R4.64+0x6dc], R13 ;  /* 0x0006dc0d04007986 */ /* 0x0003e4000c101904 */
[----:B------:R-:W3:Y:S02]  /*8ba0*/  LDC.64 R24, c[0x0][0xa88] ;  /* 0x0002a200ff187b82 */ /* 0x000ee40000000a00 */
[----:B--2---:R-:W-:Y:S04]  /*8bb0*/  STG.E desc[UR4][R4.64+0x6e0], R14 ;  /* 0x0006e00e04007986 */ /* 0x004fe8000c101904 */
[----:B------:R2:W-:Y:S02]  /*8bc0*/  STG.E desc[UR4][R4.64+0x6e4], R15 ;  /* 0x0006e40f04007986 */ /* 0x0005e4000c101904 */
[----:B0-----:R-:W0:Y:S02]  /*8bd0*/  LDC.64 R8, c[0x0][0xa90] ;  /* 0x0002a400ff087b82 */ /* 0x001e240000000a00 */
[----:B----4-:R-:W-:Y:S04]  /*8be0*/  STG.E desc[UR4][R4.64+0x6e8], R6 ;  /* 0x0006e80604007986 */ /* 0x010fe8000c101904 */
[----:B------:R4:W-:Y:S02]  /*8bf0*/  STG.E desc[UR4][R4.64+0x6ec], R7 ;  /* 0x0006ec0704007986 */ /* 0x0009e4000c101904 */
[----:B------:R-:W1:Y:S02]  /*8c00*/  LDC.64 R26, c[0x0][0xa98] ;  /* 0x0002a600ff1a7b82 */ /* 0x000e640000000a00 */
[----:B-----5:R-:W-:Y:S04]  /*8c10*/  STG.E desc[UR4][R4.64+0x6f0], R16 ;  /* 0x0006f01004007986 */ /* 0x020fe8000c101904 */
[----:B------:R-:W-:Y:S02]  /*8c20*/  STG.E desc[UR4][R4.64+0x6f4], R17 ;  /* 0x0006f41104007986 */ /* 0x000fe4000c101904 */
[----:B------:R-:W5:Y:S02]  /*8c30*/  LDC.64 R28, c[0x0][0xaa0] ;  /* 0x0002a800ff1c7b82 */ /* 0x000f640000000a00 */
[----:B---3--:R-:W-:Y:S04]  /*8c40*/  STG.E desc[UR4][R4.64+0x6f8], R24 ;  /* 0x0006f81804007986 */ /* 0x008fe8000c101904 */
[----:B------:R-:W-:Y:S02]  /*8c50*/  STG.E desc[UR4][R4.64+0x6fc], R25 ;  /* 0x0006fc1904007986 */ /* 0x000fe4000c101904 */
[----:B------:R-:W3:Y:S02]  /*8c60*/  LDC.64 R10, c[0x0][0xaa8] ;  /* 0x0002aa00ff0a7b82 */ /* 0x000ee40000000a00 */
[----:B0-----:R-:W-:Y:S04]  /*8c70*/  STG.E desc[UR4][R4.64+0x700], R8 ;  /* 0x0007000804007986 */ /* 0x001fe8000c101904 */
[----:B------:R0:W-:Y:S02]  /*8c80*/  STG.E desc[UR4][R4.64+0x704], R9 ;  /* 0x0007040904007986 */ /* 0x0001e4000c101904 */
[----:B------:R-:W4:Y:S02]  /*8c90*/  LDC.64 R22, c[0x0][0xab0] ;  /* 0x0002ac00ff167b82 */ /* 0x000f240000000a00 */
[----:B-1----:R-:W-:Y:S04]  /*8ca0*/  STG.E desc[UR4][R4.64+0x708], R26 ;  /* 0x0007081a04007986 */ /* 0x002fe8000c101904 */
[----:B------:R-:W-:Y:S02]  /*8cb0*/  STG.E desc[UR4][R4.64+0x70c], R27 ;  /* 0x00070c1b04007986 */ /* 0x000fe4000c101904 */
[----:B------:R-:W1:Y:S02]  /*8cc0*/  LDC.64 R20, c[0x0][0xab8] ;  /* 0x0002ae00ff147b82 */ /* 0x000e640000000a00 */
[----:B-----5:R-:W-:Y:S04]  /*8cd0*/  STG.E desc[UR4][R4.64+0x710], R28 ;  /* 0x0007101c04007986 */ /* 0x020fe8000c101904 */
[----:B------:R-:W-:Y:S02]  /*8ce0*/  STG.E desc[UR4][R4.64+0x714], R29 ;  /* 0x0007141d04007986 */ /* 0x000fe4000c101904 */
[----:B------:R-:W5:Y:S02]  /*8cf0*/  LDC.64 R12, c[0x0][0xac0] ;  /* 0x0002b000ff0c7b82 */ /* 0x000f640000000a00 */
[----:B---3--:R-:W-:Y:S04]  /*8d00*/  STG.E desc[UR4][R4.64+0x718], R10 ;  /* 0x0007180a04007986 */ /* 0x008fe8000c101904 */
[----:B------:R3:W-:Y:S02]  /*8d10*/  STG.E desc[UR4][R4.64+0x71c], R11 ;  /* 0x00071c0b04007986 */ /* 0x0007e4000c101904 */
[----:B--2---:R-:W2:Y:S02]  /*8d20*/  LDC.64 R14, c[0x0][0xac8] ;  /* 0x0002b200ff0e7b82 */ /* 0x004ea40000000a00 */
[----:B----4-:R-:W-:Y:S04]  /*8d30*/  STG.E desc[UR4][R4.64+0x720], R22 ;  /* 0x0007201604007986 */ /* 0x010fe8000c101904 */
[----:B------:R-:W-:Y:S02]  /*8d40*/  STG.E desc[UR4][R4.64+0x724], R23 ;  /* 0x0007241704007986 */ /* 0x000fe4000c101904 */
[----:B------:R-:W4:Y:S02]  /*8d50*/  LDC.64 R6, c[0x0][0xad0] ;  /* 0x0002b400ff067b82 */ /* 0x000f240000000a00 */
[----:B-1----:R-:W-:Y:S04]  /*8d60*/  STG.E desc[UR4][R4.64+0x728], R20 ;  /* 0x0007281404007986 */ /* 0x002fe8000c101904 */
[----:B------:R1:W-:Y:S02]  /*8d70*/  STG.E desc[UR4][R4.64+0x72c], R21 ;  /* 0x00072c1504007986 */ /* 0x0003e4000c101904 */
[----:B0-----:R-:W0:Y:S02]  /*8d80*/  LDC.64 R8, c[0x0][0xad8] ;  /* 0x0002b600ff087b82 */ /* 0x001e240000000a00 */
[----:B-----5:R-:W-:Y:S04]  /*8d90*/  STG.E desc[UR4][R4.64+0x730], R12 ;  /* 0x0007300c04007986 */ /* 0x020fe8000c101904 */
[----:B------:R5:W-:Y:S02]  /*8da0*/  STG.E desc[UR4][R4.64+0x734], R13 ;  /* 0x0007340d04007986 */ /* 0x000be4000c101904 */
[----:B------:R-:W1:Y:S02]  /*8db0*/  LDC.64 R16, c[0x0][0xae0] ;  /* 0x0002b800ff107b82 */ /* 0x000e640000000a00 */
[----:B--2---:R-:W-:Y:S04]  /*8dc0*/  STG.E desc[UR4][R4.64+0x738], R14 ;  /* 0x0007380e04007986 */ /* 0x004fe8000c101904 */
[----:B------:R-:W-:Y:S02]  /*8dd0*/  STG.E desc[UR4][R4.64+0x73c], R15 ;  /* 0x00073c0f04007986 */ /* 0x000fe4000c101904 */
[----:B------:R-:W2:Y:S02]  /*8de0*/  LDC.64 R24, c[0x0][0xae8] ;  /* 0x0002ba00ff187b82 */ /* 0x000ea40000000a00 */
[----:B----4-:R-:W-:Y:S04]  /*8df0*/  STG.E desc[UR4][R4.64+0x740], R6 ;  /* 0x0007400604007986 */ /* 0x010fe8000c101904 */
[----:B------:R4:W-:Y:S02]  /*8e00*/  STG.E desc[UR4][R4.64+0x744], R7 ;  /* 0x0007440704007986 */ /* 0x0009e4000c101904 */
[----:B---3--:R-:W3:Y:S02]  /*8e10*/  LDC.64 R10, c[0x0][0xaf0] ;  /* 0x0002bc00ff0a7b82 */ /* 0x008ee40000000a00 */
[----:B0-----:R-:W-:Y:S04]  /*8e20*/  STG.E desc[UR4][R4.64+0x748], R8 ;  /* 0x0007480804007986 */ /* 0x001fe8000c101904 */
[----:B------:R0:W-:Y:S02]  /*8e30*/  STG.E desc[UR4][R4.64+0x74c], R9 ;  /* 0x00074c0904007986 */ /* 0x0001e4000c101904 */
[----:B------:R-:W4:Y:S02]  /*8e40*/  LDC.64 R26, c[0x0][0xaf8] ;  /* 0x0002be00ff1a7b82 */ /* 0x000f240000000a00 */
[----:B-1----:R-:W-:Y:S04]  /*8e50*/  STG.E desc[UR4][R4.64+0x750], R16 ;  /* 0x0007501004007986 */ /* 0x002fe8000c101904 */
[----:B------:R1:W-:Y:S02]  /*8e60*/  STG.E desc[UR4][R4.64+0x754], R17 ;  /* 0x0007541104007986 */ /* 0x0003e4000c101904 */
[----:B------:R-:W0:Y:S02]  /*8e70*/  LDC.64 R28, c[0x0][0xb00] ;  /* 0x0002c000ff1c7b82 */ /* 0x000e240000000a00 */
[----:B--2---:R-:W-:Y:S04]  /*8e80*/  STG.E desc[UR4][R4.64+0x758], R24 ;  /* 0x0007581804007986 */ /* 0x004fe8000c101904 */
[----:B------:R2:W-:Y:S02]  /*8e90*/  STG.E desc[UR4][R4.64+0x75c], R25 ;  /* 0x00075c1904007986 */ /* 0x0005e4000c101904 */
[----:B------:R-:W1:Y:S02]  /*8ea0*/  LDC.64 R20, c[0x0][0xb08] ;  /* 0x0002c200ff147b82 */ /* 0x000e640000000a00 */
[----:B---3--:R-:W-:Y:S04]  /*8eb0*/  STG.E desc[UR4][R4.64+0x760], R10 ;  /* 0x0007600a04007986 */ /* 0x008fe8000c101904 */
[----:B------:R-:W-:Y:S02]  /*8ec0*/  STG.E desc[UR4][R4.64+0x764], R11 ;  /* 0x0007640b04007986 */ /* 0x000fe4000c101904 */
[----:B-----5:R-:W3:Y:S02]  /*8ed0*/  LDC.64 R12, c[0x0][0xb10] ;  /* 0x0002c400ff0c7b82 */ /* 0x020ee40000000a00 */
[----:B----4-:R-:W-:Y:S04]  /*8ee0*/  STG.E desc[UR4][R4.64+0x768], R26 ;  /* 0x0007681a04007986 */ /* 0x010fe8000c101904 */
[----:B------:R-:W-:Y:S02]  /*8ef0*/  STG.E desc[UR4][R4.64+0x76c], R27 ;  /* 0x00076c1b04007986 */ /* 0x000fe4000c101904 */
[----:B------:R-:W4:Y:S02]  /*8f00*/  LDC.64 R22, c[0x0][0xb18] ;  /* 0x0002c600ff167b82 */ /* 0x000f240000000a00 */
[----:B0-----:R-:W-:Y:S04]  /*8f10*/  STG.E desc[UR4][R4.64+0x770], R28 ;  /* 0x0007701c04007986 */ /* 0x001fe8000c101904 */
[----:B------:R-:W-:Y:S02]  /*8f20*/  STG.E desc[UR4][R4.64+0x774], R29 ;  /* 0x0007741d04007986 */ /* 0x000fe4000c101904 */
[----:B------:R-:W0:Y:S02]  /*8f30*/  LDC.64 R6, c[0x0][0xb20] ;  /* 0x0002c800ff067b82 */ /* 0x000e240000000a00 */
[----:B-1----:R-:W-:Y:S04]  /*8f40*/  STG.E desc[UR4][R4.64+0x778], R20 ;  /* 0x0007781404007986 */ /* 0x002fe8000c101904 */
[----:B------:R-:W-:Y:S02]  /*8f50*/  STG.E desc[UR4][R4.64+0x77c], R21 ;  /* 0x00077c1504007986 */ /* 0x000fe4000c101904 */
[----:B------:R-:W1:Y:S02]  /*8f60*/  LDC.64 R14, c[0x0][0xb28] ;  /* 0x0002ca00ff0e7b82 */ /* 0x000e640000000a00 */
[----:B---3--:R-:W-:Y:S04]  /*8f70*/  STG.E desc[UR4][R4.64+0x780], R12 ;  /* 0x0007800c04007986 */ /* 0x008fe8000c101904 */
[----:B------:R3:W-:Y:S02]  /*8f80*/  STG.E desc[UR4][R4.64+0x784], R13 ;  /* 0x0007840d04007986 */ /* 0x0007e4000c101904 */
[----:B------:R-:W5:Y:S02]  /*8f90*/  LDC.64 R8, c[0x0][0xb30] ;  /* 0x0002cc00ff087b82 */ /* 0x000f640000000a00 */
[----:B----4-:R-:W-:Y:S04]  /*8fa0*/  STG.E desc[UR4][R4.64+0x788], R22 ;  /* 0x0007881604007986 */ /* 0x010fe8000c101904 */
[----:B------:R-:W-:Y:S02]  /*8fb0*/  STG.E desc[UR4][R4.64+0x78c], R23 ;  /* 0x00078c1704007986 */ /* 0x000fe4000c101904 */
[----:B------:R-:W4:Y:S02]  /*8fc0*/  LDC.64 R16, c[0x0][0xb38] ;  /* 0x0002ce00ff107b82 */ /* 0x000f240000000a00 */
[----:B0-----:R-:W-:Y:S04]  /*8fd0*/  STG.E desc[UR4][R4.64+0x790], R6 ;  /* 0x0007900604007986 */ /* 0x001fe8000c101904 */
[----:B------:R0:W-:Y:S02]  /*8fe0*/  STG.E desc[UR4][R4.64+0x794], R7 ;  /* 0x0007940704007986 */ /* 0x0001e4000c101904 */
[----:B--2---:R-:W2:Y:S02]  /*8ff0*/  LDC.64 R24, c[0x0][0xb40] ;  /* 0x0002d000ff187b82 */ /* 0x004ea40000000a00 */
[----:B-1----:R-:W-:Y:S04]  /*9000*/  STG.E desc[UR4][R4.64+0x798], R14 ;  /* 0x0007980e04007986 */ /* 0x002fe8000c101904 */
[----:B------:R1:W-:Y:S02]  /*9010*/  STG.E desc[UR4][R4.64+0x79c], R15 ;  /* 0x00079c0f04007986 */ /* 0x0003e4000c101904 */
[----:B---3--:R-:W3:Y:S02]  /*9020*/  LDC.64 R12, c[0x0][0xb48] ;  /* 0x0002d200ff0c7b82 */ /* 0x008ee40000000a00 */
[----:B-----5:R5:W-:Y:S04]  /*9030*/  STG.E desc[UR4][R4.64+0x7a0], R8 ;  /* 0x0007a00804007986 */ /* 0x020be8000c101904 */
[----:B------:R5:W-:Y:S02]  /*9040*/  STG.E desc[UR4][R4.64+0x7a4], R9 ;  /* 0x0007a40904007986 */ /* 0x000be4000c101904 */
[----:B------:R-:W1:Y:S02]  /*9050*/  LDC.64 R10, c[0x0][0xb50] ;  /* 0x0002d400ff0a7b82 */ /* 0x000e640000000a00 */
[----:B----4-:R5:W-:Y:S04]  /*9060*/  STG.E desc[UR4][R4.64+0x7a8], R16 ;  /* 0x0007a81004007986 */ /* 0x010be8000c101904 */
[----:B------:R5:W-:Y:S02]  /*9070*/  STG.E desc[UR4][R4.64+0x7ac], R17 ;  /* 0x0007ac1104007986 */ /* 0x000be4000c101904 */
[----:B------:R-:W4:Y:S02]  /*9080*/  LDC.64 R26, c[0x0][0xb58] ;  /* 0x0002d600ff1a7b82 */ /* 0x000f240000000a00 */
[----:B--2---:R5:W-:Y:S04]  /*9090*/  STG.E desc[UR4][R4.64+0x7b0], R24 ;  /* 0x0007b01804007986 */ /* 0x004be8000c101904 */
[----:B------:R5:W-:Y:S02]  /*90a0*/  STG.E desc[UR4][R4.64+0x7b4], R25 ;  /* 0x0007b41904007986 */ /* 0x000be4000c101904 */
[----:B------:R-:W2:Y:S02]  /*90b0*/  LDC.64 R20, c[0x0][0xb60] ;  /* 0x0002d800ff147b82 */ /* 0x000ea40000000a00 */
[----:B---3--:R5:W-:Y:S04]  /*90c0*/  STG.E desc[UR4][R4.64+0x7b8], R12 ;  /* 0x0007b80c04007986 */ /* 0x008be8000c101904 */
[----:B------:R5:W-:Y:S02]  /*90d0*/  STG.E desc[UR4][R4.64+0x7bc], R13 ;  /* 0x0007bc0d04007986 */ /* 0x000be4000c101904 */
[----:B0-----:R-:W0:Y:S02]  /*90e0*/  LDC.64 R6, c[0x0][0xb68] ;  /* 0x0002da00ff067b82 */ /* 0x001e240000000a00 */
[----:B-1----:R5:W-:Y:S04]  /*90f0*/  STG.E desc[UR4][R4.64+0x7c0], R10 ;  /* 0x0007c00a04007986 */ /* 0x002be8000c101904 */
[----:B------:R5:W-:Y:S02]  /*9100*/  STG.E desc[UR4][R4.64+0x7c4], R11 ;  /* 0x0007c40b04007986 */ /* 0x000be4000c101904 */
[----:B------:R-:W1:Y:S02]  /*9110*/  LDC.64 R28, c[0x0][0xb70] ;  /* 0x0002dc00ff1c7b82 */ /* 0x000e640000000a00 */
[----:B----4-:R5:W-:Y:S04]  /*9120*/  STG.E desc[UR4][R4.64+0x7c8], R26 ;  /* 0x0007c81a04007986 */ /* 0x010be8000c101904 */
[----:B------:R5:W-:Y:S02]  /*9130*/  STG.E desc[UR4][R4.64+0x7cc], R27 ;  /* 0x0007cc1b04007986 */ /* 0x000be4000c101904 */
[----:B------:R-:W3:Y:S02]  /*9140*/  LDC.64 R22, c[0x0][0xb78] ;  /* 0x0002de00ff167b82 */ /* 0x000ee40000000a00 */
[----:B--2---:R5:W-:Y:S04]  /*9150*/  STG.E desc[UR4][R4.64+0x7d0], R20 ;  /* 0x0007d01404007986 */ /* 0x004be8000c101904 */
[----:B------:R5:W-:Y:S02]  /*9160*/  STG.E desc[UR4][R4.64+0x7d4], R21 ;  /* 0x0007d41504007986 */ /* 0x000be4000c101904 */
[----:B------:R-:W2:Y:S02]  /*9170*/  LDC.64 R14, c[0x0][0xb80] ;  /* 0x0002e000ff0e7b82 */ /* 0x000ea40000000a00 */
[----:B0-----:R5:W-:Y:S04]  /*9180*/  STG.E desc[UR4][R4.64+0x7d8], R6 ;  /* 0x0007d80604007986 */ /* 0x001be8000c101904 */
[----:B------:R5:W-:Y:S04]  /*9190*/  STG.E desc[UR4][R4.64+0x7dc], R7 ;  /* 0x0007dc0704007986 */ /* 0x000be8000c101904 */
[----:B-1----:R5:W-:Y:S04]  /*91a0*/  STG.E desc[UR4][R4.64+0x7e0], R28 ;  /* 0x0007e01c04007986 */ /* 0x002be8000c101904 */
[----:B------:R5:W-:Y:S04]  /*91b0*/  STG.E desc[UR4][R4.64+0x7e4], R29 ;  /* 0x0007e41d04007986 */ /* 0x000be8000c101904 */
[----:B---3--:R5:W-:Y:S04]  /*91c0*/  STG.E desc[UR4][R4.64+0x7e8], R22 ;  /* 0x0007e81604007986 */ /* 0x008be8000c101904 */
[----:B------:R5:W-:Y:S04]  /*91d0*/  STG.E desc[UR4][R4.64+0x7ec], R23 ;  /* 0x0007ec1704007986 */ /* 0x000be8000c101904 */
[----:B--2---:R5:W-:Y:S04]  /*91e0*/  STG.E desc[UR4][R4.64+0x7f0], R14 ;  /* 0x0007f00e04007986 */ /* 0x004be8000c101904 */
[----:B------:R5:W-:Y:S02]  /*91f0*/  STG.E desc[UR4][R4.64+0x7f4], R15 ;  /* 0x0007f40f04007986 */ /* 0x000be4000c101904 */
.L_x_2:
[----:B------:R-:W-:Y:S05]  /*9200*/  BSYNC.RECONVERGENT B0 ;  /* 0x0000000000007941 */ /* 0x000fea0003800200 */
.L_x_1:
[----:B------:R-:W-:Y:S05]  /*9210*/  @!P1 EXIT ;  /* 0x000000000000994d */ /* 0x000fea0003800000 */
[----:B------:R-:W0:Y:S01]  /*9220*/  LDCU.64 UR6, c[0x0][0x388] ;  /* 0x00007100ff0677ac */ /* 0x000e220008000a00 */
[----:B-----5:R-:W1:Y:S01]  /*9230*/  LDC.64 R12, c[0x0][0x390] ;  /* 0x0000e400ff0c7b82 */ /* 0x020e620000000a00 */
        /* <DEDUP_REMOVED lines=15> */
[----:B------:R-:W1:Y:S02]  /*9330*/  LDC.64 R6, c[0x0][0x3c8] ;  /* 0x0000f200ff067b82 */ /* 0x000e640000000a00 */
[----:B0-----:R-:W-:Y:S04]  /*9340*/  STG.E desc[UR4][R2.64+0x80010], R20 ;  /* 0x0800101402007986 */ /* 0x001fe8000c101904 */
[----:B------:R0:W-:Y:S02]  /*9350*/  STG.E desc[UR4][R2.64+0x80014], R21 ;  /* 0x0800141502007986 */ /* 0x0001e4000c101904 */
[----:B------:R-:W2:Y:S02]  /*9360*/  LDC.64 R4, c[0x0][0x3d0] ;  /* 0x0000f400ff047b82 */ /* 0x000ea40000000a00 */
[----:B----4-:R-:W-:Y:S04]  /*9370*/  STG.E desc[UR4][R2.64+0x80018], R24 ;  /* 0x0800181802007986 */ /* 0x010fe8000c101904 */
[----:B------:R4:W-:Y:S02]  /*9380*/  STG.E desc[UR4][R2.64+0x8001c], R25 ;  /* 0x08001c1902007986 */ /* 0x0009e4000c101904 */
[----:B------:R-:W3:Y:S02]  /*9390*/  LDC.64 R8, c[0x0][0x3e0] ;  /* 0x0000f800ff087b82 */ /* 0x000ee40000000a00 */
[----:B-----5:R-:W-:Y:S04]  /*93a0*/  STG.E desc[UR4][R2.64+0x80030], R22 ;  /* 0x0800301602007986 */ /* 0x020fe8000c101904 */
[----:B------:R5:W-:Y:S02]  /*93b0*/  STG.E desc[UR4][R2.64+0x80034], R23 ;  /* 0x0800341702007986 */ /* 0x000be4000c101904 */
        /* <DEDUP_REMOVED lines=254> */
[----:B------:R-:W-:Y:S02]  /*a3a0*/  STG.E desc[UR4][R2.64+0x802ac], R29 ;  /* 0x0802ac1d02007986 */ /* 0x000fe4000c101904 */
[----:B------:R-:W1:Y:S02]  /*a3b0*/  LDC.64 R22, c[0x0][0x680] ;  /* 0x0001a000ff167b82 */ /* 0x000e640000000a00 */
[----:B--2---:R-:W-:Y:S04]  /*a3c0*/  STG.E desc[UR4][R2.64+0x802c8], R26 ;  /* 0x0802c81a02007986 */ /* 0x004fe8000c101904 */
        /* <DEDUP_REMOVED lines=10> */
[----:B------:R-:W3:Y:S02]  /*a470*/  LDC.64 R10, c[0x0][0x6a0] ;  /* 0x0001a800ff0a7b82 */ /* 0x000ee40000000a00 */
[----:B--2---:R-:W-:Y:S04]  /*a480*/  STG.E desc[UR4][R2.64+0x802f8], R6 ;  /* 0x0802f80602007986 */ /* 0x004fe8000c101904 */
[----:B------:R2:W-:Y:S02]  /*a490*/  STG.E desc[UR4][R2.64+0x802fc], R7 ;  /* 0x0802fc0702007986 */ /* 0x0005e4000c101904 */
[----:B------:R-:W0:Y:S02]  /*a4a0*/  LDC.64 R12, c[0x0][0x6a8] ;  /* 0x0001aa00ff0c7b82 */ /* 0x000e240000000a00 */
[----:B----4-:R-:W-:Y:S04]  /*a4b0*/  STG.E desc[UR4][R2.64+0x80300], R4 ;  /* 0x0803000402007986 */ /* 0x010fe8000c101904 */
[----:B------:R4:W-:Y:S02]  /*a4c0*/  STG.E desc[UR4][R2.64+0x80304], R5 ;  /* 0x0803040502007986 */ /* 0x0009e4000c101904 */
[----:B------:R-:W1:Y:S02]  /*a4d0*/  LDC.64 R14, c[0x0][0x6b0] ;  /* 0x0001ac00ff0e7b82 */ /* 0x000e640000000a00 */
[----:B-----5:R-:W-:Y:S04]  /*a4e0*/  STG.E desc[UR4][R2.64+0x80308], R8 ;  /* 0x0803080802007986 */ /* 0x020fe8000c101904 */
[----:B------:R5:W-:Y:S02]  /*a4f0*/  STG.E desc[UR4][R2.64+0x8030c], R9 ;  /* 0x08030c0902007986 */ /* 0x000be4000c101904 */
        /* <DEDUP_REMOVED lines=29> */
[----:B------:R-:W-:Y:S02]  /*a6d0*/  STG.E desc[UR4][R2.64+0x80364], R7 ;  /* 0x0803640702007986 */ /* 0x000fe4000c101904 */
[----:B------:R-:W2:Y:S02]  /*a6e0*/  LDC.64 R12, c[0x0][0x710] ;  /* 0x0001c400ff0c7b82 */ /* 0x000ea40000000a00 */
[----:B----4-:R-:W-:Y:S04]  /*a6f0*/  STG.E desc[UR4][R2.64+0x80368], R4 ;  /* 0x0803680402007986 */ /* 0x010fe8000c101904 */
[----:B------:R4:W-:Y:S02]  /*a700*/  STG.E desc[UR4][R2.64+0x8036c], R5 ;  /* 0x08036c0502007986 */ /* 0x0009e4000c101904 */
[----:B------:R-:W0:Y:S02]  /*a710*/  LDC.64 R14, c[0x0][0x718] ;  /* 0x0001c600ff0e7b82 */ /* 0x000e240000000a00 */
[----:B-----5:R-:W-:Y:S04]  /*a720*/  STG.E desc[UR4][R2.64+0x80370], R8 ;  /* 0x0803700802007986 */ /* 0x020fe8000c101904 */
[----:B------:R5:W-:Y:S02]  /*a730*/  STG.E desc[UR4][R2.64+0x80374], R9 ;  /* 0x0803740902007986 */ /* 0x000be4000c101904 */
[----:B------:R-:W1:Y:S02]  /*a740*/  LDC.64 R16, c[0x0][0x720] ;  /* 0x0001c800ff107b82 */ /* 0x000e640000000a00 */
[----:B---3--:R-:W-:Y:S04]  /*a750*/  STG.E desc[UR4][R2.64+0x80378], R10 ;  /* 0x0803780a02007986 */ /* 0x008fe8000c101904 */
[----:B------:R3:W-:Y:S02]  /*a760*/  STG.E desc[UR4][R2.64+0x8037c], R11 ;  /* 0x08037c0b02007986 */ /* 0x0007e4000c101904 */
[----:B------:R-:W4:Y:S02]  /*a770*/  LDC.64 R18, c[0x0][0x728] ;  /* 0x0001ca00ff127b82 */ /* 0x000f240000000a00 */
[----:B--2---:R-:W-:Y:S04]  /*a780*/  STG.E desc[UR4][R2.64+0x80380], R12 ;  /* 0x0803800c02007986 */ /* 0x004fe8000c101904 */
[----:B------:R2:W-:Y:S02]  /*a790*/  STG.E desc[UR4][R2.64+0x80384], R13 ;  /* 0x0803840d02007986 */ /* 0x0005e4000c101904 */
[----:B------:R-:W5:Y:S02]  /*a7a0*/  LDC.64 R20, c[0x0][0x730] ;  /* 0x0001cc00ff147b82 */ /* 0x000f640000000a00 */
[----:B0-----:R-:W-:Y:S04]  /*a7b0*/  STG.E desc[UR4][R2.64+0x80388], R14 ;  /* 0x0803880e02007986 */ /* 0x001fe8000c101904 */
[----:B------:R0:W-:Y:S02]  /*a7c0*/  STG.E desc[UR4][R2.64+0x8038c], R15 ;  /* 0x08038c0f02007986 */ /* 0x0001e4000c101904 */
[----:B------:R-:W3:Y:S02]  /*a7d0*/  LDC.64 R26, c[0x0][0x740] ;  /* 0x0001d000ff1a7b82 */ /* 0x000ee40000000a00 */
[----:B-1----:R-:W-:Y:S04]  /*a7e0*/  STG.E desc[UR4][R2.64+0x80390], R16 ;  /* 0x0803901002007986 */ /* 0x002fe8000c101904 */
[----:B------:R1:W-:Y:S02]  /*a7f0*/  STG.E desc[UR4][R2.64+0x80394], R17 ;  /* 0x0803941102007986 */ /* 0x0003e4000c101904 */
        /* <DEDUP_REMOVED lines=164> */
[----:B------:R-:W-:Y:S02]  /*b240*/  STG.E desc[UR4][R2.64+0x80544], R27 ;  /* 0x0805441b02007986 */ /* 0x000fe4000c101904 */
[----:B------:R-:W4:Y:S02]  /*b250*/  LDC.64 R6, c[0x0][0x8f8] ;  /* 0x00023e00ff067b82 */ /* 0x000f240000000a00 */
[----:B-----5:R-:W-:Y:S04]  /*b260*/  STG.E desc[UR4][R2.64+0x80548], R24 ;  /* 0x0805481802007986 */ /* 0x020fe8000c101904 */
[----:B------:R5:W-:Y:S02]  /*b270*/  STG.E desc[UR4][R2.64+0x8054c], R25 ;  /* 0x08054c1902007986 */ /* 0x000be4000c101904 */
[----:B------:R-:W0:Y:S02]  /*b280*/  LDC.64 R8, c[0x0][0x900] ;  /* 0x00024000ff087b82 */ /* 0x000e240000000a00 */
[----:B---3--:R-:W-:Y:S04]  /*b290*/  STG.E desc[UR4][R2.64+0x80558], R22 ;  /* 0x0805581602007986 */ /* 0x008fe8000c101904 */
[----:B------:R3:W-:Y:S02]  /*b2a0*/  STG.E desc[UR4][R2.64+0x8055c], R23 ;  /* 0x08055c1702007986 */ /* 0x0007e4000c101904 */
[----:B------:R-:W1:Y:S02]  /*b2b0*/  LDC.64 R10, c[0x0][0x908] ;  /* 0x00024200ff0a7b82 */ /* 0x000e640000000a00 */
[----:B--2---:R-:W-:Y:S04]  /*b2c0*/  STG.E desc[UR4][R2.64+0x80560], R4 ;  /* 0x0805600402007986 */ /* 0x004fe8000c101904 */
[----:B------:R2:W-:Y:S02]  /*b2d0*/  STG.E desc[UR4][R2.64+0x80564], R5 ;  /* 0x0805640502007986 */ /* 0x0005e4000c101904 */
[----:B------:R-:W5:Y:S02]  /*b2e0*/  LDC.64 R12, c[0x0][0x910] ;  /* 0x00024400ff0c7b82 */ /* 0x000f640000000a00 */
[----:B----4-:R-:W-:Y:S04]  /*b2f0*/  STG.E desc[UR4][R2.64+0x80568], R6 ;  /* 0x0805680602007986 */ /* 0x010fe8000c101904 */
[----:B------:R4:W-:Y:S02]  /*b300*/  STG.E desc[UR4][R2.64+0x8056c], R7 ;  /* 0x08056c0702007986 */ /* 0x0009e4000c101904 */
[----:B------:R-:W3:Y:S02]  /*b310*/  LDC.64 R14, c[0x0][0x918] ;  /* 0x00024600ff0e7b82 */ /* 0x000ee40000000a00 */
[----:B0-----:R-:W-:Y:S04]  /*b320*/  STG.E desc[UR4][R2.64+0x80570], R8 ;  /* 0x0805700802007986 */ /* 0x001fe8000c101904 */
[----:B------:R0:W-:Y:S02]  /*b330*/  STG.E desc[UR4][R2.64+0x80574], R9 ;  /* 0x0805740902007986 */ /* 0x0001e4000c101904 */
[----:B------:R-:W2:Y:S02]  /*b340*/  LDC.64 R16, c[0x0][0x920] ;  /* 0x00024800ff107b82 */ /* 0x000ea40000000a00 */
[----:B-1----:R-:W-:Y:S04]  /*b350*/  STG.E desc[UR4][R2.64+0x80578], R10 ;  /* 0x0805780a02007986 */ /* 0x002fe8000c101904 */
[----:B------:R1:W-:Y:S02]  /*b360*/  STG.E desc[UR4][R2.64+0x8057c], R11 ;  /* 0x08057c0b02007986 */ /* 0x0003e4000c101904 */
        /* <DEDUP_REMOVED lines=23> */
[----:B------:R-:W-:Y:S02]  /*b4e0*/  STG.E desc[UR4][R2.64+0x805b4], R27 ;  /* 0x0805b41b02007986 */ /* 0x000fe4000c101904 */
[----:B------:R-:W3:Y:S02]  /*b4f0*/  LDC.64 R8, c[0x0][0x968] ;  /* 0x00025a00ff087b82 */ /* 0x000ee40000000a00 */
[----:B--2---:R-:W-:Y:S04]  /*b500*/  STG.E desc[UR4][R2.64+0x805b8], R22 ;  /* 0x0805b81602007986 */ /* 0x004fe8000c101904 */
[----:B------:R2:W-:Y:S02]  /*b510*/  STG.E desc[UR4][R2.64+0x805bc], R23 ;  /* 0x0805bc1702007986 */ /* 0x0005e4000c101904 */
[----:B------:R-:W1:Y:S02]  /*b520*/  LDC.64 R10, c[0x0][0x970] ;  /* 0x00025c00ff0a7b82 */ /* 0x000e640000000a00 */
[----:B----4-:R-:W-:Y:S04]  /*b530*/  STG.E desc[UR4][R2.64+0x805c0], R4 ;  /* 0x0805c00402007986 */ /* 0x010fe8000c101904 */
[----:B------:R4:W-:Y:S02]  /*b540*/  STG.E desc[UR4][R2.64+0x805c4], R5 ;  /* 0x0805c40502007986 */ /* 0x0009e4000c101904 */
[----:B------:R-:W5:Y:S02]  /*b550*/  LDC.64 R12, c[0x0][0x978] ;  /* 0x00025e00ff0c7b82 */ /* 0x000f640000000a00 */
[----:B0-----:R-:W-:Y:S04]  /*b560*/  STG.E desc[UR4][R2.64+0x805c8], R6 ;  /* 0x0805c80602007986 */ /* 0x001fe8000c101904 */
[----:B------:R0:W-:Y:S02]  /*b570*/  STG.E desc[UR4][R2.64+0x805cc], R7 ;  /* 0x0805cc0702007986 */ /* 0x0001e4000c101904 */
[----:B------:R-:W2:Y:S02]  /*b580*/  LDC.64 R14, c[0x0][0x980] ;  /* 0x00026000ff0e7b82 */ /* 0x000ea40000000a00 */
[----:B---3--:R-:W-:Y:S04]  /*b590*/  STG.E desc[UR4][R2.64+0x805d8], R8 ;  /* 0x0805d80802007986 */ /* 0x008fe8000c101904 */
[----:B------:R3:W-:Y:S02]  /*b5a0*/  STG.E desc[UR4][R2.64+0x805dc], R9 ;  /* 0x0805dc0902007986 */ /* 0x0007e4000c101904 */
[----:B------:R-:W4:Y:S02]  /*b5b0*/  LDC.64 R16, c[0x0][0x988] ;  /* 0x00026200ff107b82 */ /* 0x000f240000000a00 */
[----:B-1----:R-:W-:Y:S04]  /*b5c0*/  STG.E desc[UR4][R2.64+0x805e0], R10 ;  /* 0x0805e00a02007986 */ /* 0x002fe8000c101904 */
[----:B------:R1:W-:Y:S02]  /*b5d0*/  STG.E desc[UR4][R2.64+0x805e4], R11 ;  /* 0x0805e40b02007986 */ /* 0x0003e4000c101904 */
[----:B------:R-:W0:Y:S02]  /*b5e0*/  LDC.64 R18, c[0x0][0x990] ;  /* 0x00026400ff127b82 */ /* 0x000e240000000a00 */
[----:B-----5:R-:W-:Y:S04]  /*b5f0*/  STG.E desc[UR4][R2.64+0x805e8], R12 ;  /* 0x0805e80c02007986 */ /* 0x020fe8000c101904 */
[----:B------:R5:W-:Y:S02]  /*b600*/  STG.E desc[UR4][R2.64+0x805ec], R13 ;  /* 0x0805ec0d02007986 */ /* 0x000be4000c101904 */
        /* <DEDUP_REMOVED lines=29> */
[----:B------:R-:W-:Y:S02]  /*b7e0*/  STG.E desc[UR4][R2.64+0x80634], R27 ;  /* 0x0806341b02007986 */ /* 0x000fe4000c101904 */
[----:B------:R-:W3:Y:S02]  /*b7f0*/  LDC.64 R14, c[0x0][0x9e0] ;  /* 0x00027800ff0e7b82 */ /* 0x000ee40000000a00 */
[----:B-1----:R-:W-:Y:S04]  /*b800*/  STG.E desc[UR4][R2.64+0x80638], R8 ;  /* 0x0806380802007986 */ /* 0x002fe8000c101904 */
[----:B------:R1:W-:Y:S02]  /*b810*/  STG.E desc[UR4][R2.64+0x8063c], R9 ;  /* 0x08063c0902007986 */ /* 0x0003e4000c101904 */
[----:B------:R-:W4:Y:S02]  /*b820*/  LDC.64 R16, c[0x0][0x9e8] ;  /* 0x00027a00ff107b82 */ /* 0x000f240000000a00 */
[----:B-----5:R-:W-:Y:S04]  /*b830*/  STG.E desc[UR4][R2.64+0x80640], R10 ;  /* 0x0806400a02007986 */ /* 0x020fe8000c101904 */
[----:B------:R5:W-:Y:S02]  /*b840*/  STG.E desc[UR4][R2.64+0x80644], R11 ;  /* 0x0806440b02007986 */ /* 0x000be4000c101904 */
[----:B------:R-:W0:Y:S02]  /*b850*/  LDC.64 R18, c[0x0][0x9f0] ;  /* 0x00027c00ff127b82 */ /* 0x000e240000000a00 */
[----:B--2---:R-:W-:Y:S04]  /*b860*/  STG.E desc[UR4][R2.64+0x807f8], R12 ;  /* 0x0807f80c02007986 */ /* 0x004fe8000c101904 */
[----:B------:R2:W-:Y:S02]  /*b870*/  STG.E desc[UR4][R2.64+0x807fc], R13 ;  /* 0x0807fc0d02007986 */ /* 0x0005e4000c101904 */
[----:B------:R-:W1:Y:S02]  /*b880*/  LDC.64 R28, c[0x0][0x9d8] ;  /* 0x00027600ff1c7b82 */ /* 0x000e640000000a00 */
[----:B---3--:R-:W-:Y:S04]  /*b890*/  STG.E desc[UR4][R2.64+0x80650], R14 ;  /* 0x0806500e02007986 */ /* 0x008fe8000c101904 */
[----:B------:R3:W-:Y:S02]  /*b8a0*/  STG.E desc[UR4][R2.64+0x80654], R15 ;  /* 0x0806540f02007986 */ /* 0x0007e4000c101904 */
[----:B------:R-:W5:Y:S02]  /*b8b0*/  LDC.64 R20, c[0x0][0x9f8] ;  /* 0x00027e00ff147b82 */ /* 0x000f640000000a00 */
[----:B----4-:R-:W-:Y:S04]  /*b8c0*/  STG.E desc[UR4][R2.64+0x80658], R16 ;  /* 0x0806581002007986 */ /* 0x010fe8000c101904 */
[----:B------:R4:W-:Y:S02]  /*b8d0*/  STG.E desc[UR4][R2.64+0x8065c], R17 ;  /* 0x08065c1102007986 */ /* 0x0009e4000c101904 */
[----:B------:R-:W2:Y:S02]  /*b8e0*/  LDC.64 R24, c[0x0][0xa00] ;  /* 0x00028000ff187b82 */ /* 0x000ea40000000a00 */
[----:B0-----:R-:W-:Y:S04]  /*b8f0*/  STG.E desc[UR4][R2.64+0x80660], R18 ;  /* 0x0806601202007986 */ /* 0x001fe8000c101904 */
[----:B------:R0:W-:Y:S02]  /*b900*/  STG.E desc[UR4][R2.64+0x80664], R19 ;  /* 0x0806641302007986 */ /* 0x0001e4000c101904 */
        /* <DEDUP_REMOVED lines=41> */
[----:B------:R-:W-:Y:S02]  /*bba0*/  STG.E desc[UR4][R2.64+0x806cc], R29 ;  /* 0x0806cc1d02007986 */ /* 0x000fe4000c101904 */
[----:B------:R-:W5:Y:S02]  /*bbb0*/  LDC.64 R4, c[0x0][0xa78] ;  /* 0x00029e00ff047b82 */ /* 0x000f640000000a00 */
[----:B--2---:R-:W-:Y:S04]  /*bbc0*/  STG.E desc[UR4][R2.64+0x806d0], R20 ;  /* 0x0806d01402007986 */ /* 0x004fe8000c101904 */
[----:B------:R2:W-:Y:S02]  /*bbd0*/  STG.E desc[UR4][R2.64+0x806d4], R21 ;  /* 0x0806d41502007986 */ /* 0x0005e4000c101904 */
[----:B------:R-:W0:Y:S02]  /*bbe0*/  LDC.64 R6, c[0x0][0xa80] ;  /* 0x0002a000ff067b82 */ /* 0x000e240000000a00 */
[----:B---3--:R-:W-:Y:S04]  /*bbf0*/  STG.E desc[UR4][R2.64+0x806d8], R24 ;  /* 0x0806d81802007986 */ /* 0x008fe8000c101904 */
[----:B------:R3:W-:Y:S02]  /*bc00*/  STG.E desc[UR4][R2.64+0x806dc], R25 ;  /* 0x0806dc1902007986 */ /* 0x0007e4000c101904 */
[----:B------:R-:W1:Y:S02]  /*bc10*/  LDC.64 R8, c[0x0][0xa88] ;  /* 0x0002a200ff087b82 */ /* 0x000e640000000a00 */
[----:B----4-:R-:W-:Y:S04]  /*bc20*/  STG.E desc[UR4][R2.64+0x806e0], R22 ;  /* 0x0806e01602007986 */ /* 0x010fe8000c101904 */
[----:B------:R4:W-:Y:S02]  /*bc30*/  STG.E desc[UR4][R2.64+0x806e4], R23 ;  /* 0x0806e41702007986 */ /* 0x0009e4000c101904 */
[----:B------:R-:W2:Y:S02]  /*bc40*/  LDC.64 R10, c[0x0][0xa90] ;  /* 0x0002a400ff0a7b82 */ /* 0x000ea40000000a00 */
[----:B-----5:R-:W-:Y:S04]  /*bc50*/  STG.E desc[UR4][R2.64+0x806e8], R4 ;  /* 0x0806e80402007986 */ /* 0x020fe8000c101904 */
[----:B------:R5:W-:Y:S02]  /*bc60*/  STG.E desc[UR4][R2.64+0x806ec], R5 ;  /* 0x0806ec0502007986 */ /* 0x000be4000c101904 */
[----:B------:R-:W3:Y:S02]  /*bc70*/  LDC.64 R12, c[0x0][0xa98] ;  /* 0x0002a600ff0c7b82 */ /* 0x000ee40000000a00 */
[----:B0-----:R-:W-:Y:S04]  /*bc80*/  STG.E desc[UR4][R2.64+0x806f0], R6 ;  /* 0x0806f00602007986 */ /* 0x001fe8000c101904 */
[----:B------:R0:W-:Y:S02]  /*bc90*/  STG.E desc[UR4][R2.64+0x806f4], R7 ;  /* 0x0806f40702007986 */ /* 0x0001e4000c101904 */
[----:B------:R-:W4:Y:S02]  /*bca0*/  LDC.64 R14, c[0x0][0xaa0] ;  /* 0x0002a800ff0e7b82 */ /* 0x000f240000000a00 */
[----:B-1----:R-:W-:Y:S04]  /*bcb0*/  STG.E desc[UR4][R2.64+0x806f8], R8 ;  /* 0x0806f80802007986 */ /* 0x002fe8000c101904 */
[----:B------:R1:W-:Y:S02]  /*bcc0*/  STG.E desc[UR4][R2.64+0x806fc], R9 ;  /* 0x0806fc0902007986 */ /* 0x0003e4000c101904 */
        /* <DEDUP_REMOVED lines=17> */
[----:B------:R-:W-:Y:S02]  /*bde0*/  STG.E desc[UR4][R2.64+0x8072c], R27 ;  /* 0x08072c1b02007986 */ /* 0x000fe4000c101904 */
[----:B------:R-:W1:Y:S02]  /*bdf0*/  LDC.64 R4, c[0x0][0xad8] ;  /* 0x0002b600ff047b82 */ /* 0x000e640000000a00 */
[----:B--2---:R-:W-:Y:S04]  /*be00*/  STG.E desc[UR4][R2.64+0x80730], R20 ;  /* 0x0807301402007986 */ /* 0x004fe8000c101904 */
[----:B------:R2:W-:Y:S02]  /*be10*/  STG.E desc[UR4][R2.64+0x80734], R21 ;  /* 0x0807341502007986 */ /* 0x0005e4000c101904 */
[----:B------:R-:W5:Y:S02]  /*be20*/  LDC.64 R28, c[0x0][0xae0] ;  /* 0x0002b800ff1c7b82 */ /* 0x000f640000000a00 */
[----:B---3--:R-:W-:Y:S04]  /*be30*/  STG.E desc[UR4][R2.64+0x80738], R24 ;  /* 0x0807381802007986 */ /* 0x008fe8000c101904 */
[----:B------:R3:W-:Y:S02]  /*be40*/  STG.E desc[UR4][R2.64+0x8073c], R25 ;  /* 0x08073c1902007986 */ /* 0x0007e4000c101904 */
[----:B------:R-:W0:Y:S02]  /*be50*/  LDC.64 R6, c[0x0][0xae8] ;  /* 0x0002ba00ff067b82 */ /* 0x000e240000000a00 */
[----:B----4-:R-:W-:Y:S04]  /*be60*/  STG.E desc[UR4][R2.64+0x80740], R22 ;  /* 0x0807401602007986 */ /* 0x010fe8000c101904 */
[----:B------:R-:W-:Y:S02]  /*be70*/  STG.E desc[UR4][R2.64+0x80744], R23 ;  /* 0x0807441702007986 */ /* 0x000fe4000c101904 */
[----:B------:R-:W4:Y:S02]  /*be80*/  LDC.64 R8, c[0x0][0xaf0] ;  /* 0x0002bc00ff087b82 */ /* 0x000f240000000a00 */
[----:B-1----:R-:W-:Y:S04]  /*be90*/  STG.E desc[UR4][R2.64+0x80748], R4 ;  /* 0x0807480402007986 */ /* 0x002fe8000c101904 */
[----:B------:R1:W-:Y:S02]  /*bea0*/  STG.E desc[UR4][R2.64+0x8074c], R5 ;  /* 0x08074c0502007986 */ /* 0x0003e4000c101904 */
[----:B------:R-:W2:Y:S02]  /*beb0*/  LDC.64 R10, c[0x0][0xaf8] ;  /* 0x0002be00ff0a7b82 */ /* 0x000ea40000000a00 */
[----:B-----5:R-:W-:Y:S04]  /*bec0*/  STG.E desc[UR4][R2.64+0x80750], R28 ;  /* 0x0807501c02007986 */ /* 0x020fe8000c101904 */
[----:B------:R-:W-:Y:S02]  /*bed0*/  STG.E desc[UR4][R2.64+0x80754], R29 ;  /* 0x0807541d02007986 */ /* 0x000fe4000c101904 */
[----:B------:R-:W5:Y:S02]  /*bee0*/  LDC.64 R12, c[0x0][0xb00] ;  /* 0x0002c000ff0c7b82 */ /* 0x000f640000000a00 */
[----:B0-----:R-:W-:Y:S04]  /*bef0*/  STG.E desc[UR4][R2.64+0x80758], R6 ;  /* 0x0807580602007986 */ /* 0x001fe8000c101904 */
[----:B------:R0:W-:Y:S02]  /*bf00*/  STG.E desc[UR4][R2.64+0x8075c], R7 ;  /* 0x08075c0702007986 */ /* 0x0001e4000c101904 */
[----:B------:R-:W3:Y:S02]  /*bf10*/  LDC.64 R14, c[0x0][0xb08] ;  /* 0x0002c200ff0e7b82 */ /* 0x000ee40000000a00 */
[----:B----4-:R-:W-:Y:S04]  /*bf20*/  STG.E desc[UR4][R2.64+0x80760], R8 ;  /* 0x0807600802007986 */ /* 0x010fe8000c101904 */
[----:B------:R4:W-:Y:S02]  /*bf30*/  STG.E desc[UR4][R2.64+0x80764], R9 ;  /* 0x0807640902007986 */ /* 0x0009e4000c101904 */
[----:B------:R-:W1:Y:S02]  /*bf40*/  LDC.64 R16, c[0x0][0xb10] ;  /* 0x0002c400ff107b82 */ /* 0x000e640000000a00 */
[----:B--2---:R-:W-:Y:S04]  /*bf50*/  STG.E desc[UR4][R2.64+0x80768], R10 ;  /* 0x0807680a02007986 */ /* 0x004fe8000c101904 */
[----:B------:R2:W-:Y:S02]  /*bf60*/  STG.E desc[UR4][R2.64+0x8076c], R11 ;  /* 0x08076c0b02007986 */ /* 0x0005e4000c101904 */
[----:B------:R-:W0:Y:S02]  /*bf70*/  LDC.64 R18, c[0x0][0xb18] ;  /* 0x0002c600ff127b82 */ /* 0x000e240000000a00 */
[----:B-----5:R-:W-:Y:S04]  /*bf80*/  STG.E desc[UR4][R2.64+0x80770], R12 ;  /* 0x0807700c02007986 */ /* 0x020fe8000c101904 */
[----:B------:R5:W-:Y:S02]  /*bf90*/  STG.E desc[UR4][R2.64+0x80774], R13 ;  /* 0x0807740d02007986 */ /* 0x000be4000c101904 */
[----:B------:R-:W4:Y:S02]  /*bfa0*/  LDC.64 R20, c[0x0][0xb20] ;  /* 0x0002c800ff147b82 */ /* 0x000f240000000a00 */
[----:B---3--:R-:W-:Y:S04]  /*bfb0*/  STG.E desc[UR4][R2.64+0x80778], R14 ;  /* 0x0807780e02007986 */ /* 0x008fe8000c101904 */
[----:B------:R3:W-:Y:S02]  /*bfc0*/  STG.E desc[UR4][R2.64+0x8077c], R15 ;  /* 0x08077c0f02007986 */ /* 0x0007e4000c101904 */
[----:B------:R-:W2:Y:S02]  /*bfd0*/  LDC.64 R24, c[0x0][0xb28] ;  /* 0x0002ca00ff187b82 */ /* 0x000ea40000000a00 */
[----:B-1----:R-:W-:Y:S04]  /*bfe0*/  STG.E desc[UR4][R2.64+0x80780], R16 ;  /* 0x0807801002007986 */ /* 0x002fe8000c101904 */
[----:B------:R1:W-:Y:S02]  /*bff0*/  STG.E desc[UR4][R2.64+0x80784], R17 ;  /* 0x0807841102007986 */ /* 0x0003e4000c101904 */
[----:B------:R-:W5:Y:S02]  /*c000*/  LDC.64 R4, c[0x0][0xb30] ;  /* 0x0002cc00ff047b82 */ /* 0x000f640000000a00 */
[----:B0-----:R-:W-:Y:S04]  /*c010*/  STG.E desc[UR4][R2.64+0x80788], R18 ;  /* 0x0807881202007986 */ /* 0x001fe8000c101904 */
[----:B------:R0:W-:Y:S02]  /*c020*/  STG.E desc[UR4][R2.64+0x8078c], R19 ;  /* 0x08078c1302007986 */ /* 0x0001e4000c101904 */
[----:B------:R-:W3:Y:S02]  /*c030*/  LDC.64 R22, c[0x0][0xb38] ;  /* 0x0002ce00ff167b82 */ /* 0x000ee40000000a00 */
[----:B----4-:R-:W-:Y:S04]  /*c040*/  STG.E desc[UR4][R2.64+0x80790], R20 ;  /* 0x0807901402007986 */ /* 0x010fe8000c101904 */
[----:B------:R-:W-:Y:S02]  /*c050*/  STG.E desc[UR4][R2.64+0x80794], R21 ;  /* 0x0807941502007986 */ /* 0x000fe4000c101904 */
[----:B------:R-:W4:Y:S02]  /*c060*/  LDC.64 R6, c[0x0][0xb40] ;  /* 0x0002d000ff067b82 */ /* 0x000f240000000a00 */
[----:B--2---:R-:W-:Y:S04]  /*c070*/  STG.E desc[UR4][R2.64+0x80798], R24 ;  /* 0x0807981802007986 */ /* 0x004fe8000c101904 */
[----:B------:R-:W-:Y:S02]  /*c080*/  STG.E desc[UR4][R2.64+0x8079c], R25 ;  /* 0x08079c1902007986 */ /* 0x000fe4000c101904 */
        /* <DEDUP_REMOVED lines=18> */
[----:B-1----:R-:W1:Y:S02]  /*c1b0*/  LDC.64 R16, c[0x0][0xb78] ;  /* 0x0002de00ff107b82 */ /* 0x002e640000000a00 */
[----:B----4-:R-:W-:Y:S04]  /*c1c0*/  STG.E desc[UR4][R2.64+0x807d0], R10 ;  /* 0x0807d00a02007986 */ /* 0x010fe8000c101904 */
[----:B------:R-:W-:Y:S02]  /*c1d0*/  STG.E desc[UR4][R2.64+0x807d4], R11 ;  /* 0x0807d40b02007986 */ /* 0x000fe4000c101904 */
[----:B0-----:R-:W0:Y:S02]  /*c1e0*/  LDC.64 R18, c[0x0][0xb80] ;  /* 0x0002e000ff127b82 */ /* 0x001e240000000a00 */
[----:B--2---:R-:W-:Y:S04]  /*c1f0*/  STG.E desc[UR4][R2.64+0x807d8], R12 ;  /* 0x0807d80c02007986 */ /* 0x004fe8000c101904 */
[----:B------:R-:W-:Y:S04]  /*c200*/  STG.E desc[UR4][R2.64+0x807dc], R13 ;  /* 0x0807dc0d02007986 */ /* 0x000fe8000c101904 */
[----:B-----5:R-:W-:Y:S04]  /*c210*/  STG.E desc[UR4][R2.64+0x807e0], R14 ;  /* 0x0807e00e02007986 */ /* 0x020fe8000c101904 */
[----:B------:R-:W-:Y:S04]  /*c220*/  STG.E desc[UR4][R2.64+0x807e4], R15 ;  /* 0x0807e40f02007986 */ /* 0x000fe8000c101904 */
[----:B-1----:R-:W-:Y:S04]  /*c230*/  STG.E desc[UR4][R2.64+0x807e8], R16 ;  /* 0x0807e81002007986 */ /* 0x002fe8000c101904 */
[----:B------:R-:W-:Y:S04]  /*c240*/  STG.E desc[UR4][R2.64+0x807ec], R17 ;  /* 0x0807ec1102007986 */ /* 0x000fe8000c101904 */
[----:B0-----:R-:W-:Y:S04]  /*c250*/  STG.E desc[UR4][R2.64+0x807f0], R18 ;  /* 0x0807f01202007986 */ /* 0x001fe8000c101904 */
[----:B------:R-:W-:Y:S01]  /*c260*/  STG.E desc[UR4][R2.64+0x807f4], R19 ;  /* 0x0807f41302007986 */ /* 0x000fe2000c101904 */
[----:B------:R-:W-:Y:S05]  /*c270*/  EXIT ;  /* 0x000000000000794d */ /* 0x000fea0003800000 */
.L_x_3:
[----:B------:R-:W-:-:S00]  /*c280*/  BRA `(.L_x_3) ;  /* 0xfffffffc00fc7947 */ /* 0x000fc0000383ffff */
[----:B------:R-:W-:-:S00]  /*c290*/  NOP ;  /* 0x0000000000007918 */ /* 0x000fc00000000000 */
        /* <DEDUP_REMOVED lines=14> */
.L_x_23:


//--------------------- .text._ZN3cub18CUB_300001_SM_10006detail11EmptyKernelIvEEvv --------------------------
	.section	.text._ZN3cub18CUB_300001_SM_10006detail11EmptyKernelIvEEvv,"ax",@progbits
	.align	128
        .global         _ZN3cub18CUB_300001_SM_10006detail11EmptyKernelIvEEvv
        .type           _ZN3cub18CUB_300001_SM_10006detail11EmptyKernelIvEEvv,@function
        .size           _ZN3cub18CUB_300001_SM_10006detail11EmptyKernelIvEEvv,(.L_x_24 - _ZN3cub18CUB_300001_SM_10006detail11EmptyKernelIvEEvv)
        .other          _ZN3cub18CUB_300001_SM_10006detail11EmptyKernelIvEEvv,@"STO_CUDA_ENTRY STV_DEFAULT"
_ZN3cub18CUB_300001_SM_10006detail11EmptyKernelIvEEvv:
.text._ZN3cub18CUB_300001_SM_10006detail11EmptyKernelIvEEvv:
[----:B------:R-:W-:Y:S01]  /*0000*/  LDC R1, c[0x0][0x37c] ;  /* 0x0000df00ff017b82 */ /* 0x000fe20000000800 */
[----:B------:R-:W-:Y:S05]  /*0010*/  EXIT ;  /* 0x000000000000794d */ /* 0x000fea0003800000 */
.L_x_4:
        /* <DEDUP_REMOVED lines=14> */
.L_x_24:


//--------------------- .text._Z4testP5Study      --------------------------
	.section	.text._Z4testP5Study,"ax",@progbits
	.align	128
        .global         _Z4testP5Study
        .type           _Z4testP5Study,@function
        .size           _Z4testP5Study,(.L_x_25 - _Z4testP5Study)
        .other          _Z4testP5Study,@"STO_CUDA_ENTRY STV_DEFAULT"
_Z4testP5Study:
.text._Z4testP5Study:
[----:B------:R-:W0:Y:S01]  /*0000*/  LDC R1, c[0x0][0x37c] ;  /* 0x0000df00ff017b82 */ /* 0x000e220000000800 */
[----:B------:R-:W1:Y:S01]  /*0010*/  LDCU.64 UR4, c[0x0][0x380] ;  /* 0x00007000ff0477ac */ /* 0x000e620008000a00 */
[----:B0-----:R-:W-:Y:S02]  /*0020*/  VIADD R1, R1, 0xfffffff8 ;  /* 0xfffffff801017836 */ /* 0x001fe40000000000 */
[----:B------:R-:W-:Y:S01]  /*0030*/  IMAD.MOV.U32 R19, RZ, RZ, RZ ;  /* 0x000000ffff137224 */ /* 0x000fe200078e00ff */
[----:B------:R-:W0:Y:S01]  /*0040*/  LDCU UR6, c[0x0][0x2f8] ;  /* 0x00005f00ff0677ac */ /* 0x000e220008000800 */
[----:B------:R-:W2:Y:S01]  /*0050*/  LDCU UR7, c[0x0][0x2fc] ;  /* 0x00005f80ff0777ac */ /* 0x000ea20008000800 */
[----:B------:R-:W3:Y:S01]  /*0060*/  LDCU.64 UR36, c[0x0][0x358] ;  /* 0x00006b00ff2477ac */ /* 0x000ee20008000a00 */
[----:B-1----:R-:W-:-:S04]  /*0070*/  UIADD3 UR4, UP0, UPT, UR4, 0x20, URZ ;  /* 0x0000002004047890 */ /* 0x002fc8000ff1e0ff */
[----:B------:R-:W-:Y:S01]  /*0080*/  UIADD3.X UR5, UPT, UPT, URZ, UR5, URZ, UP0, !UPT ;  /* 0x00000005ff057290 */ /* 0x000fe200087fe4ff */
[----:B0-----:R-:W-:Y:S01]  /*0090*/  IADD3 R22, P0, PT, R1, UR6, RZ ;  /* 0x0000000601167c10 */ /* 0x001fe2000ff1e0ff */
[----:B------:R-:W-:-:S03]  /*00a0*/  IMAD.U32 R16, RZ, RZ, UR4 ;  /* 0x00000004ff107e24 */ /* 0x000fc6000f8e00ff */
[----:B--2---:R-:W-:Y:S01]  /*00b0*/  IADD3.X R18, PT, PT, RZ, UR7, RZ, P0, !PT ;  /* 0x00000007ff127c10 */ /* 0x004fe200087fe4ff */
[----:B---3--:R-:W-:-:S08]  /*00c0*/  IMAD.U32 R17, RZ, RZ, UR5 ;  /* 0x00000005ff117e24 */ /* 0x008fd0000f8e00ff */
.L_x_21:
[----:B------:R-:W2:Y:S01]  /*00d0*/  LDG.E R0, desc[UR36][R16.64+-0x20] ;  /* 0xffffe02410007981 */ /* 0x000ea2000c1e1900 */
[----:B------:R-:W-:Y:S01]  /*00e0*/  MOV R2, 0x160 ;  /* 0x0000016000027802 */ /* 0x000fe20000000f00 */
[----:B------:R-:W0:Y:S01]  /*00f0*/  LDCU.64 UR4, c[0x4][0x158] ;  /* 0x01002b00ff0477ac */ /* 0x000e220008000a00 */
[----:B------:R-:W-:Y:S01]  /*0100*/  IADD3 R19, PT, PT, R19, 0x10, RZ ;  /* 0x0000001013137810 */ /* 0x000fe20007ffe0ff */
[----:B------:R-:W-:Y:S01]  /*0110*/  IMAD.MOV.U32 R7, RZ, RZ, R18 ;  /* 0x000000ffff077224 */ /* 0x000fe200078e0012 */
[----:B------:R1:W3:Y:S01]  /*0120*/  LDC.64 R8, c[0x4][R2] ;  /* 0x0100000002087b82 */ /* 0x0002e20000000a00 */
[----:B------:R-:W-:Y:S02]  /*0130*/  MOV R6, R22 ;  /* 0x0000001600067202 */ /* 0x000fe40000000f00 */
[----:B------:R-:W-:-:S04]  /*0140*/  ISETP.NE.AND P0, PT, R19, 0x200, PT ;  /* 0x000002001300780c */ /* 0x000fc80003f05270 */
[----:B------:R-:W-:Y:S01]  /*0150*/  P2R R23, PR, RZ, 0x1 ;  /* 0x00000001ff177803 */ /* 0x000fe20000000000 */
[----:B0-----:R-:W-:Y:S02]  /*0160*/  IMAD.U32 R4, RZ, RZ, UR4 ;  /* 0x00000004ff047e24 */ /* 0x001fe4000f8e00ff */
[----:B------:R-:W-:Y:S01]  /*0170*/  IMAD.U32 R5, RZ, RZ, UR5 ;  /* 0x00000005ff057e24 */ /* 0x000fe2000f8e00ff */
[----:B--23--:R1:W-:Y:S06]  /*0180*/  STL [R1], R0 ;  /* 0x0000000001007387 */ /* 0x00c3ec0000100800 */
[----:B------:R-:W-:-:S07]  /*0190*/  LEPC R20, `(.L_x_5) ;  /* 0x000000001014794e */ /* 0x000fce0000000000 */
[----:B-1----:R-:W-:Y:S05]  /*01a0*/  CALL.ABS.NOINC R8 ;  /* 0x0000000008007343 */ /* 0x002fea0003c00000 */
.L_x_5:
[----:B------:R-:W2:Y:S01]  /*01b0*/  LDG.E R0, desc[UR36][R16.64+-0x1c] ;  /* 0xffffe42410007981 */ /* 0x000ea2000c1e1900 */
[----:B------:R0:W1:Y:S01]  /*01c0*/  LDC.64 R8, c[0x4][R2] ;  /* 0x0100000002087b82 */ /* 0x0000620000000a00 */
[----:B------:R-:W3:Y:S01]  /*01d0*/  LDCU.64 UR4, c[0x4][0x158] ;  /* 0x01002b00ff0477ac */ /* 0x000ee20008000a00 */
[----:B------:R-:W-:Y:S02]  /*01e0*/  IMAD.MOV.U32 R6, RZ, RZ, R22 ;  /* 0x000000ffff067224 */ /* 0x000fe400078e0016 */
[----:B------:R-:W-:Y:S02]  /*01f0*/  IMAD.MOV.U32 R7, RZ, RZ, R18 ;  /* 0x000000ffff077224 */ /* 0x000fe400078e0012 */
[----:B---3--:R-:W-:Y:S01]  /*0200*/  IMAD.U32 R4, RZ, RZ, UR4 ;  /* 0x00000004ff047e24 */ /* 0x008fe2000f8e00ff */
[----:B------:R-:W-:Y:S01]  /*0210*/  MOV R5, UR5 ;  /* 0x0000000500057c02 */ /* 0x000fe20008000f00 */
[----:B-12---:R0:W-:Y:S06]  /*0220*/  STL [R1], R0 ;  /* 0x0000000001007387 */ /* 0x0061ec0000100800 */
[----:B------:R-:W-:-:S07]  /*0230*/  LEPC R20, `(.L_x_6) ;  /* 0x000000001014794e */ /* 0x000fce0000000000 */
[----:B0-----:R-:W-:Y:S05]  /*0240*/  CALL.ABS.NOINC R8 ;  /* 0x0000000008007343 */ /* 0x001fea0003c00000 */
.L_x_6:
[----:B------:R-:W2:Y:S01]  /*0250*/  LDG.E R0, desc[UR36][R16.64+-0x18] ;  /* 0xffffe82410007981 */ /* 0x000ea2000c1e1900 */
[----:B------:R0:W1:Y:S01]  /*0260*/  LDC.64 R8, c[0x4][R2] ;  /* 0x0100000002087b82 */ /* 0x0000620000000a00 */
[----:B------:R-:W3:Y:S01]  /*0270*/  LDCU.64 UR4, c[0x4][0x158] ;  /* 0x01002b00ff0477ac */ /* 0x000ee20008000a00 */
[----:B------:R-:W-:Y:S01]  /*0280*/  IMAD.MOV.U32 R6, RZ, RZ, R22 ;  /* 0x000000ffff067224 */ /* 0x000fe200078e0016 */
[----:B------:R-:W-:Y:S02]  /*0290*/  MOV R7, R18 ;  /* 0x0000001200077202 */ /* 0x000fe40000000f00 */
[----:B---3--:R-:W-:Y:S01]  /*02a0*/  MOV R4, UR4 ;  /* 0x0000000400047c02 */ /* 0x008fe20008000f00 */
[----:B------:R-:W-:Y:S01]  /*02b0*/  IMAD.U32 R5, RZ, RZ, UR5 ;  /* 0x00000005ff057e24 */ /* 0x000fe2000f8e00ff */
[----:B-12---:R0:W-:Y:S06]  /*02c0*/  STL [R1], R0 ;  /* 0x0000000001007387 */ /* 0x0061ec0000100800 */
[----:B------:R-:W-:-:S07]  /*02d0*/  LEPC R20, `(.L_x_7) ;  /* 0x000000001014794e */ /* 0x000fce0000000000 */
[----:B0-----:R-:W-:Y:S05]  /*02e0*/  CALL.ABS.NOINC R8 ;  /* 0x0000000008007343 */ /* 0x001fea0003c00000 */
.L_x_7:
[----:B------:R-:W2:Y:S01]  /*02f0*/  LDG.E R0, desc[UR36][R16.64+-0x14] ;  /* 0xffffec2410007981 */ /* 0x000ea2000c1e1900 */
[----:B------:R0:W1:Y:S01]  /*0300*/  LDC.64 R8, c[0x4][R2] ;  /* 0x0100000002087b82 */ /* 0x0000620000000a00 */
[----:B------:R-:W3:Y:S01]  /*0310*/  LDCU.64 UR4, c[0x4][0x158] ;  /* 0x01002b00ff0477ac */ /* 0x000ee20008000a00 */
[----:B------:R-:W-:Y:S01]  /*0320*/  MOV R6, R22 ;  /* 0x0000001600067202 */ /* 0x000fe20000000f00 */
[----:B------:R-:W-:Y:S02]  /*0330*/  IMAD.MOV.U32 R7, RZ, RZ, R18 ;  /* 0x000000ffff077224 */ /* 0x000fe400078e0012 */
[----:B---3--:R-:W-:Y:S02]  /*0340*/  IMAD.U32 R4, RZ, RZ, UR4 ;  /* 0x00000004ff047e24 */ /* 0x008fe4000f8e00ff */
[----:B------:R-:W-:Y:S01]  /*0350*/  IMAD.U32 R5, RZ, RZ, UR5 ;  /* 0x00000005ff057e24 */ /* 0x000fe2000f8e00ff */
[----:B-12---:R0:W-:Y:S06]  /*0360*/  STL [R1], R0 ;  /* 0x0000000001007387 */ /* 0x0061ec0000100800 */
[----:B------:R-:W-:-:S07]  /*0370*/  LEPC R20, `(.L_x_8) ;  /* 0x000000001014794e */ /* 0x000fce0000000000 */
[----:B0-----:R-:W-:Y:S05]  /*0380*/  CALL.ABS.NOINC R8 ;  /* 0x0000000008007343 */ /* 0x001fea0003c00000 */
.L_x_8:
        /* <DEDUP_REMOVED lines=10> */
.L_x_9:
        /* <DEDUP_REMOVED lines=10> */
.L_x_10:
        /* <DEDUP_REMOVED lines=10> */
.L_x_11:
        /* <DEDUP_REMOVED lines=10> */
.L_x_12:
        /* <DEDUP_REMOVED lines=10> */
.L_x_13:
        /* <DEDUP_REMOVED lines=10> */
.L_x_14:
        /* <DEDUP_REMOVED lines=10> */
.L_x_15:
        /* <DEDUP_REMOVED lines=10> */
.L_x_16:
        /* <DEDUP_REMOVED lines=10> */
.L_x_17:
[----:B------:R-:W2:Y:S01]  /*0930*/  LDG.E R0, desc[UR36][R16.64+0x14] ;  /* 0x0000142410007981 */ /* 0x000ea2000c1e1900 */
[----:B------:R0:W1:Y:S01]  /*0940*/  LDC.64 R8, c[0x4][R2] ;  /* 0x0100000002087b82 */ /* 0x0000620000000a00 */
[----:B------:R-:W3:Y:S01]  /*0950*/  LDCU.64 UR4, c[0x4][0x158] ;  /* 0x01002b00ff0477ac */ /* 0x000ee20008000a00 */
[----:B------:R-:W-:Y:S01]  /*0960*/  MOV R6, R22 ;  /* 0x0000001600067202 */ /* 0x000fe20000000f00 */
[----:B------:R-:W-:Y:S01]  /*0970*/  IMAD.MOV.U32 R7, RZ, RZ, R18 ;  /* 0x000000ffff077224 */ /* 0x000fe200078e0012 */
[----:B---3--:R-:W-:Y:S01]  /*0980*/  MOV R4, UR4 ;  /* 0x0000000400047c02 */ /* 0x008fe20008000f00 */
[----:B------:R-:W-:Y:S01]  /*0990*/  IMAD.U32 R5, RZ, RZ, UR5 ;  /* 0x00000005ff057e24 */ /* 0x000fe2000f8e00ff */
[----:B-12---:R0:W-:Y:S06]  /*09a0*/  STL [R1], R0 ;  /* 0x0000000001007387 */ /* 0x0061ec0000100800 */
[----:B------:R-:W-:-:S07]  /*09b0*/  LEPC R20, `(.L_x_18) ;  /* 0x000000001014794e */ /* 0x000fce0000000000 */
[----:B0-----:R-:W-:Y:S05]  /*09c0*/  CALL.ABS.NOINC R8 ;  /* 0x0000000008007343 */ /* 0x001fea0003c00000 */
.L_x_18:
        /* <DEDUP_REMOVED lines=10> */
.L_x_19:
[----:B------:R-:W2:Y:S01]  /*0a70*/  LDG.E R0, desc[UR36][R16.64+0x1c] ;  /* 0x00001c2410007981 */ /* 0x000ea2000c1e1900 */
[----:B------:R-:W0:Y:S01]  /*0a80*/  LDC.64 R2, c[0x4][R2] ;  /* 0x0100000002027b82 */ /* 0x000e220000000a00 */
[----:B------:R-:W1:Y:S01]  /*0a90*/  LDCU.64 UR4, c[0x4][0x158] ;  /* 0x01002b00ff0477ac */ /* 0x000e620008000a00 */
[----:B------:R-:W-:Y:S01]  /*0aa0*/  MOV R6, R22 ;  /* 0x0000001600067202 */ /* 0x000fe20000000f00 */
[----:B------:R-:W-:Y:S01]  /*0ab0*/  IMAD.MOV.U32 R7, RZ, RZ, R18 ;  /* 0x000000ffff077224 */ /* 0x000fe200078e0012 */
[----:B-1----:R-:W-:Y:S01]  /*0ac0*/  MOV R4, UR4 ;  /* 0x0000000400047c02 */ /* 0x002fe20008000f00 */
[----:B------:R-:W-:Y:S01]  /*0ad0*/  IMAD.U32 R5, RZ, RZ, UR5 ;  /* 0x00000005ff057e24 */ /* 0x000fe2000f8e00ff */
[----:B0-2---:R1:W-:Y:S06]  /*0ae0*/  STL [R1], R0 ;  /* 0x0000000001007387 */ /* 0x0053ec0000100800 */
[----:B------:R-:W-:-:S07]  /*0af0*/  LEPC R20, `(.L_x_20) ;  /* 0x000000001014794e */ /* 0x000fce0000000000 */
[----:B-1----:R-:W-:Y:S05]  /*0b00*/  CALL.ABS.NOINC R2 ;  /* 0x0000000002007343 */ /* 0x002fea0003c00000 */
.L_x_20:
[----:B------:R-:W-:Y:S02]  /*0b10*/  ISETP.NE.AND P6, PT, R23, RZ, PT ;  /* 0x000000ff1700720c */ /* 0x000fe40003fc5270 */
[----:B------:R-:W-:-:S04]  /*0b20*/  IADD3 R16, P0, PT, R16, 0x40, RZ ;  /* 0x0000004010107810 */ /* 0x000fc80007f1e0ff */
[----:B------:R-:W-:-:S07]  /*0b30*/  IADD3.X R17, PT, PT, RZ, R17, RZ, P0, !PT ;  /* 0x00000011ff117210 */ /* 0x000fce00007fe4ff */
[----:B------:R-:W-:Y:S05]  /*0b40*/  @P6 BRA `(.L_x_21) ;  /* 0xfffffff400606947 */ /* 0x000fea000383ffff */
[----:B------:R-:W-:Y:S05]  /*0b50*/  EXIT ;  /* 0x000000000000794d */ /* 0x000fea0003800000 */
.L_x_22:
        /* <DEDUP_REMOVED lines=10> */
.L_x_25:


//--------------------- .nv.global.init           --------------------------
	.section	.nv.global.init,"aw",@progbits
.nv.global.init:
	.type		$str,@object
	.size		$str,(.L_43 - $str)
$str:
        /*0000*/ 	.byte	0x25, 0x64, 0x0a, 0x00
.L_43:


//--------------------- .nv.shared.reserved.0     --------------------------
	.section	.nv.shared.reserved.0,"aw",@nobits
	.weak		__nv_reservedSMEM_offset_0_alias
	.size		__nv_reservedSMEM_offset_0_alias, 0, 64
	.other		__nv_reservedSMEM_offset_0_alias,@"STO_CUDA_RESERVED_SHARED STV_DEFAULT"
__nv_reservedSMEM_offset_0_alias:
	.zero		0
	.zero		64


//--------------------- .nv.global                --------------------------
	.section	.nv.global,"aw",@nobits
.nv.global:
	.type		_ZN34_INTERNAL_fa3e006d_4_k_cu_8a21e4466thrust24THRUST_300001_SM_1000_NS3seqE,@object
	.size		_ZN34_INTERNAL_fa3e006d_4_k_cu_8a21e4466thrust24THRUST_300001_SM_1000_NS3seqE,(_ZN34_INTERNAL_fa3e006d_4_k_cu_8a21e4464cuda3std3__48in_placeE - _ZN34_INTERNAL_fa3e006d_4_k_cu_8a21e4466thrust24THRUST_300001_SM_1000_NS3seqE)
_ZN34_INTERNAL_fa3e006d_4_k_cu_8a21e4466thrust24THRUST_300001_SM_1000_NS3seqE:
	.zero		1
	.type		_ZN34_INTERNAL_fa3e006d_4_k_cu_8a21e4464cuda3std3__48in_placeE,@object
	.size		_ZN34_INTERNAL_fa3e006d_4_k_cu_8a21e4464cuda3std3__48in_placeE,(_ZN34_INTERNAL_fa3e006d_4_k_cu_8a21e4464cuda3std6ranges3__45__cpo4sizeE - _ZN34_INTERNAL_fa3e006d_4_k_cu_8a21e4464cuda3std3__48in_placeE)
_ZN34_INTERNAL_fa3e006d_4_k_cu_8a21e4464cuda3std3__48in_placeE:
	.zero		1
	.type		_ZN34_INTERNAL_fa3e006d_4_k_cu_8a21e4464cuda3std6ranges3__45__cpo4sizeE,@object
	.size		_ZN34_INTERNAL_fa3e006d_4_k_cu_8a21e4464cuda3std6ranges3__45__cpo4sizeE,(_ZN34_INTERNAL_fa3e006d_4_k_cu_8a21e4466thrust24THRUST_300001_SM_1000_NS12placeholders2_3E - _ZN34_INTERNAL_fa3e006d_4_k_cu_8a21e4464cuda3std6ranges3__45__cpo4sizeE)
_ZN34_INTERNAL_fa3e006d_4_k_cu_8a21e4464cuda3std6ranges3__45__cpo4sizeE:
	.zero		1
	.type		_ZN34_INTERNAL_fa3e006d_4_k_cu_8a21e4466thrust24THRUST_300001_SM_1000_NS12placeholders2_3E,@object
	.size		_ZN34_INTERNAL_fa3e006d_4_k_cu_8a21e4466thrust24THRUST_300001_SM_1000_NS12placeholders2_3E,(_ZN34_INTERNAL_fa3e006d_4_k_cu_8a21e4464cuda3std3__45__cpo6cbeginE - _ZN34_INTERNAL_fa3e006d_4_k_cu_8a21e4466thrust24THRUST_300001_SM_1000_NS12placeholders2_3E)
_ZN34_INTERNAL_fa3e006d_4_k_cu_8a21e4466thrust24THRUST_300001_SM_1000_NS12placeholders2_3E:
	.zero		1
	.type		_ZN34_INTERNAL_fa3e006d_4_k_cu_8a21e4464cuda3std3__45__cpo6cbeginE,@object
	.size		_ZN34_INTERNAL_fa3e006d_4_k_cu_8a21e4464cuda3std3__45__cpo6cbeginE,(_ZN34_INTERNAL_fa3e006d_4_k_cu_8a21e4464cuda3std6ranges3__45__cpo6cbeginE - _ZN34_INTERNAL_fa3e006d_4_k_cu_8a21e4464cuda3std3__45__cpo6cbeginE)
_ZN34_INTERNAL_fa3e006d_4_k_cu_8a21e4464cuda3std3__45__cpo6cbeginE:
	.zero		1
	.type		_ZN34_INTERNAL_fa3e006d_4_k_cu_8a21e4464cuda3std6ranges3__45__cpo6cbeginE,@object
	.size		_ZN34_INTERNAL_fa3e006d_4_k_cu_8a21e4464cuda3std6ranges3__45__cpo6cbeginE,(_ZN34_INTERNAL_fa3e006d_4_k_cu_8a21e4466thrust24THRUST_300001_SM_1000_NS12placeholders2_7E - _ZN34_INTERNAL_fa3e006d_4_k_cu_8a21e4464cuda3std6ranges3__45__cpo6cbeginE)
_ZN34_INTERNAL_fa3e006d_4_k_cu_8a21e4464cuda3std6ranges3__45__cpo6cbeginE:
	.zero		1
	.type		_ZN34_INTERNAL_fa3e006d_4_k_cu_8a21e4466thrust24THRUST_300001_SM_1000_NS12placeholders2_7E,@object
	.size		_ZN34_INTERNAL_fa3e006d_4_k_cu_8a21e4466thrust24THRUST_300001_SM_1000_NS12placeholders2_7E,(_ZN34_INTERNAL_fa3e006d_4_k_cu_8a21e4464cuda3std3__45__cpo7crbeginE - _ZN34_INTERNAL_fa3e006d_4_k_cu_8a21e4466thrust24THRUST_300001_SM_1000_NS12placeholders2_7E)
_ZN34_INTERNAL_fa3e006d_4_k_cu_8a21e4466thrust24THRUST_300001_SM_1000_NS12placeholders2_7E:
	.zero		1
	.type		_ZN34_INTERNAL_fa3e006d_4_k_cu_8a21e4464cuda3std3__45__cpo7crbeginE,@object
	.size		_ZN34_INTERNAL_fa3e006d_4_k_cu_8a21e4464cuda3std3__45__cpo7crbeginE,(_ZN34_INTERNAL_fa3e006d_4_k_cu_8a21e4464cuda3std6ranges3__45__cpo4nextE - _ZN34_INTERNAL_fa3e006d_4_k_cu_8a21e4464cuda3std3__45__cpo7crbeginE)
_ZN34_INTERNAL_fa3e006d_4_k_cu_8a21e4464cuda3std3__45__cpo7crbeginE:
	.zero		1
	.type		_ZN34_INTERNAL_fa3e006d_4_k_cu_8a21e4464cuda3std6ranges3__45__cpo4nextE,@object
	.size		_ZN34_INTERNAL_fa3e006d_4_k_cu_8a21e4464cuda3std6ranges3__45__cpo4nextE,(_ZN34_INTERNAL_fa3e006d_4_k_cu_8a21e4464cuda3std6ranges3__45__cpo4swapE - _ZN34_INTERNAL_fa3e006d_4_k_cu_8a21e4464cuda3std6ranges3__45__cpo4nextE)
_ZN34_INTERNAL_fa3e006d_4_k_cu_8a21e4464cuda3std6ranges3__45__cpo4nextE:
	.zero		1
	.type		_ZN34_INTERNAL_fa3e006d_4_k_cu_8a21e4464cuda3std6ranges3__45__cpo4swapE,@object
	.size		_ZN34_INTERNAL_fa3e006d_4_k_cu_8a21e4464cuda3std6ranges3__45__cpo4swapE,(_ZN34_INTERNAL_fa3e006d_4_k_cu_8a21e4466thrust24THRUST_300001_SM_1000_NS8cuda_cub10par_nosyncE - _ZN34_INTERNAL_fa3e006d_4_k_cu_8a21e4464cuda3std6ranges3__45__cpo4swapE)
_ZN34_INTERNAL_fa3e006d_4_k_cu_8a21e4464cuda3std6ranges3__45__cpo4swapE:
	.zero		1
	.type		_ZN34_INTERNAL_fa3e006d_4_k_cu_8a21e4466thrust24THRUST_300001_SM_1000_NS8cuda_cub10par_nosyncE,@object
	.size		_ZN34_INTERNAL_fa3e006d_4_k_cu_8a21e4466thrust24THRUST_300001_SM_1000_NS8cuda_cub10par_nosyncE,(_ZN34_INTERNAL_fa3e006d_4_k_cu_8a21e4466thrust24THRUST_300001_SM_1000_NS12placeholders2_9E - _ZN34_INTERNAL_fa3e006d_4_k_cu_8a21e4466thrust24THRUST_300001_SM_1000_NS8cuda_cub10par_nosyncE)
_ZN34_INTERNAL_fa3e006d_4_k_cu_8a21e4466thrust24THRUST_300001_SM_1000_NS8cuda_cub10par_nosyncE:
	.zero		1
	.type		_ZN34_INTERNAL_fa3e006d_4_k_cu_8a21e4466thrust24THRUST_300001_SM_1000_NS12placeholders2_9E,@object
	.size		_ZN34_INTERNAL_fa3e006d_4_k_cu_8a21e4466thrust24THRUST_300001_SM_1000_NS12placeholders2_9E,(_ZN34_INTERNAL_fa3e006d_4_k_cu_8a21e4464cuda3std3__436_GLOBAL__N__fa3e006d_4_k_cu_8a21e4466ignoreE - _ZN34_INTERNAL_fa3e006d_4_k_cu_8a21e4466thrust24THRUST_300001_SM_1000_NS12placeholders2_9E)
_ZN34_INTERNAL_fa3e006d_4_k_cu_8a21e4466thrust24THRUST_300001_SM_1000_NS12placeholders2_9E:
	.zero		1
	.type		_ZN34_INTERNAL_fa3e006d_4_k_cu_8a21e4464cuda3std3__436_GLOBAL__N__fa3e006d_4_k_cu_8a21e4466ignoreE,@object
	.size		_ZN34_INTERNAL_fa3e006d_4_k_cu_8a21e4464cuda3std3__436_GLOBAL__N__fa3e006d_4_k_cu_8a21e4466ignoreE,(_ZN34_INTERNAL_fa3e006d_4_k_cu_8a21e4464cuda3std6ranges3__45__cpo4dataE - _ZN34_INTERNAL_fa3e006d_4_k_cu_8a21e4464cuda3std3__436_GLOBAL__N__fa3e006d_4_k_cu_8a21e4466ignoreE)
_ZN34_INTERNAL_fa3e006d_4_k_cu_8a21e4464cuda3std3__436_GLOBAL__N__fa3e006d_4_k_cu_8a21e4466ignoreE:
	.zero		1
	.type		_ZN34_INTERNAL_fa3e006d_4_k_cu_8a21e4464cuda3std6ranges3__45__cpo4dataE,@object
	.size		_ZN34_INTERNAL_fa3e006d_4_k_cu_8a21e4464cuda3std6ranges3__45__cpo4dataE,(_ZN34_INTERNAL_fa3e006d_4_k_cu_8a21e4466thrust24THRUST_300001_SM_1000_NS12placeholders2_1E - _ZN34_INTERNAL_fa3e006d_4_k_cu_8a21e4464cuda3std6ranges3__45__cpo4dataE)
_ZN34_INTERNAL_fa3e006d_4_k_cu_8a21e4464cuda3std6ranges3__45__cpo4dataE:
	.zero		1
	.type		_ZN34_INTERNAL_fa3e006d_4_k_cu_8a21e4466thrust24THRUST_300001_SM_1000_NS12placeholders2_1E,@object
	.size		_ZN34_INTERNAL_fa3e006d_4_k_cu_8a21e4466thrust24THRUST_300001_SM_1000_NS12placeholders2_1E,(_ZN34_INTERNAL_fa3e006d_4_k_cu_8a21e4464cuda3std3__45__cpo5beginE - _ZN34_INTERNAL_fa3e006d_4_k_cu_8a21e4466thrust24THRUST_300001_SM_1000_NS12placeholders2_1E)
_ZN34_INTERNAL_fa3e006d_4_k_cu_8a21e4466thrust24THRUST_300001_SM_1000_NS12placeholders2_1E:
	.zero		1
	.type		_ZN34_INTERNAL_fa3e006d_4_k_cu_8a21e4464cuda3std3__45__cpo5beginE,@object
	.size		_ZN34_INTERNAL_fa3e006d_4_k_cu_8a21e4464cuda3std3__45__cpo5beginE,(_ZN34_INTERNAL_fa3e006d_4_k_cu_8a21e4464cuda3std6ranges3__45__cpo5beginE - _ZN34_INTERNAL_fa3e006d_4_k_cu_8a21e4464cuda3std3__45__cpo5beginE)
_ZN34_INTERNAL_fa3e006d_4_k_cu_8a21e4464cuda3std3__45__cpo5beginE:
	.zero		1
	.type		_ZN34_INTERNAL_fa3e006d_4_k_cu_8a21e4464cuda3std6ranges3__45__cpo5beginE,@object
	.size		_ZN34_INTERNAL_fa3e006d_4_k_cu_8a21e4464cuda3std6ranges3__45__cpo5beginE,(_ZN34_INTERNAL_fa3e006d_4_k_cu_8a21e4466thrust24THRUST_300001_SM_1000_NS12placeholders2_5E - _ZN34_INTERNAL_fa3e006d_4_k_cu_8a21e4464cuda3std6ranges3__45__cpo5beginE)
_ZN34_INTERNAL_fa3e006d_4_k_cu_8a21e4464cuda3std6ranges3__45__cpo5beginE:
	.zero		1
	.type		_ZN34_INTERNAL_fa3e006d_4_k_cu_8a21e4466thrust24THRUST_300001_SM_1000_NS12placeholders2_5E,@object
	.size		_ZN34_INTERNAL_fa3e006d_4_k_cu_8a21e4466thrust24THRUST_300001_SM_1000_NS12placeholders2_5E,(_ZN34_INTERNAL_fa3e006d_4_k_cu_8a21e4464cuda3std3__45__cpo6rbeginE - _ZN34_INTERNAL_fa3e006d_4_k_cu_8a21e4466thrust24THRUST_300001_SM_1000_NS12placeholders2_5E)
_ZN34_INTERNAL_fa3e006d_4_k_cu_8a21e4466thrust24THRUST_300001_SM_1000_NS12placeholders2_5E:
	.zero		1
	.type		_ZN34_INTERNAL_fa3e006d_4_k_cu_8a21e4464cuda3std3__45__cpo6rbeginE,@object
	.size		_ZN34_INTERNAL_fa3e006d_4_k_cu_8a21e4464cuda3std3__45__cpo6rbeginE,(_ZN34_INTERNAL_fa3e006d_4_k_cu_8a21e4464cuda3std6ranges3__45__cpo7advanceE - _ZN34_INTERNAL_fa3e006d_4_k_cu_8a21e4464cuda3std3__45__cpo6rbeginE)
_ZN34_INTERNAL_fa3e006d_4_k_cu_8a21e4464cuda3std3__45__cpo6rbeginE:
	.zero		1
	.type		_ZN34_INTERNAL_fa3e006d_4_k_cu_8a21e4464cuda3std6ranges3__45__cpo7advanceE,@object
	.size		_ZN34_INTERNAL_fa3e006d_4_k_cu_8a21e4464cuda3std6ranges3__45__cpo7advanceE,(_ZN34_INTERNAL_fa3e006d_4_k_cu_8a21e4464cuda3std3__47nulloptE - _ZN34_INTERNAL_fa3e006d_4_k_cu_8a21e4464cuda3std6ranges3__45__cpo7advanceE)
_ZN34_INTERNAL_fa3e006d_4_k_cu_8a21e4464cuda3std6ranges3__45__cpo7advanceE:
	.zero		1
	.type		_ZN34_INTERNAL_fa3e006d_4_k_cu_8a21e4464cuda3std3__47nulloptE,@object
	.size		_ZN34_INTERNAL_fa3e006d_4_k_cu_8a21e4464cuda3std3__47nulloptE,(_ZN34_INTERNAL_fa3e006d_4_k_cu_8a21e4464cuda3std6ranges3__45__cpo8distanceE - _ZN34_INTERNAL_fa3e006d_4_k_cu_8a21e4464cuda3std3__47nulloptE)
_ZN34_INTERNAL_fa3e006d_4_k_cu_8a21e4464cuda3std3__47nulloptE:
	.zero		1
	.type		_ZN34_INTERNAL_fa3e006d_4_k_cu_8a21e4464cuda3std6ranges3__45__cpo8distanceE,@object
	.size		_ZN34_INTERNAL_fa3e006d_4_k_cu_8a21e4464cuda3std6ranges3__45__cpo8distanceE,(_ZN34_INTERNAL_fa3e006d_4_k_cu_8a21e4466thrust24THRUST_300001_SM_1000_NS12placeholders3_10E - _ZN34_INTERNAL_fa3e006d_4_k_cu_8a21e4464cuda3std6ranges3__45__cpo8distanceE)
_ZN34_INTERNAL_fa3e006d_4_k_cu_8a21e4464cuda3std6ranges3__45__cpo8distanceE:
	.zero		1
	.type		_ZN34_INTERNAL_fa3e006d_4_k_cu_8a21e4466thrust24THRUST_300001_SM_1000_NS12placeholders3_10E,@object
	.size		_ZN34_INTERNAL_fa3e006d_4_k_cu_8a21e4466thrust24THRUST_300001_SM_1000_NS12placeholders3_10E,(_ZN34_INTERNAL_fa3e006d_4_k_cu_8a21e4464cuda3std3__419piecewise_constructE - _ZN34_INTERNAL_fa3e006d_4_k_cu_8a21e4466thrust24THRUST_300001_SM_1000_NS12placeholders3_10E)
_ZN34_INTERNAL_fa3e006d_4_k_cu_8a21e4466thrust24THRUST_300001_SM_1000_NS12placeholders3_10E:
	.zero		1
	.type		_ZN34_INTERNAL_fa3e006d_4_k_cu_8a21e4464cuda3std3__419piecewise_constructE,@object
	.size		_ZN34_INTERNAL_fa3e006d_4_k_cu_8a21e4464cuda3std3__419piecewise_constructE,(_ZN34_INTERNAL_fa3e006d_4_k_cu_8a21e4464cuda3std6ranges3__45__cpo5cdataE - _ZN34_INTERNAL_fa3e006d_4_k_cu_8a21e4464cuda3std3__419piecewise_constructE)
_ZN34_INTERNAL_fa3e006d_4_k_cu_8a21e4464cuda3std3__419piecewise_constructE:
	.zero		1
	.type		_ZN34_INTERNAL_fa3e006d_4_k_cu_8a21e4464cuda3std6ranges3__45__cpo5cdataE,@object
	.size		_ZN34_INTERNAL_fa3e006d_4_k_cu_8a21e4464cuda3std6ranges3__45__cpo5cdataE,(_ZN34_INTERNAL_fa3e006d_4_k_cu_8a21e4466thrust24THRUST_300001_SM_1000_NS12placeholders2_2E - _ZN34_INTERNAL_fa3e006d_4_k_cu_8a21e4464cuda3std6ranges3__45__cpo5cdataE)
_ZN34_INTERNAL_fa3e006d_4_k_cu_8a21e4464cuda3std6ranges3__45__cpo5cdataE:
	.zero		1
	.type		_ZN34_INTERNAL_fa3e006d_4_k_cu_8a21e4466thrust24THRUST_300001_SM_1000_NS12placeholders2_2E,@object
	.size		_ZN34_INTERNAL_fa3e006d_4_k_cu_8a21e4466thrust24THRUST_300001_SM_1000_NS12placeholders2_2E,(_ZN34_INTERNAL_fa3e006d_4_k_cu_8a21e4464cuda3std3__45__cpo3endE - _ZN34_INTERNAL_fa3e006d_4_k_cu_8a21e4466thrust24THRUST_300001_SM_1000_NS12placeholders2_2E)
_ZN34_INTERNAL_fa3e006d_4_k_cu_8a21e4466thrust24THRUST_300001_SM_1000_NS12placeholders2_2E:
	.zero		1
	.type		_ZN34_INTERNAL_fa3e006d_4_k_cu_8a21e4464cuda3std3__45__cpo3endE,@object
	.size		_ZN34_INTERNAL_fa3e006d_4_k_cu_8a21e4464cuda3std3__45__cpo3endE,(_ZN34_INTERNAL_fa3e006d_4_k_cu_8a21e4464cuda3std6ranges3__45__cpo3endE - _ZN34_INTERNAL_fa3e006d_4_k_cu_8a21e4464cuda3std3__45__cpo3endE)
_ZN34_INTERNAL_fa3e006d_4_k_cu_8a21e4464cuda3std3__45__cpo3endE:
	.zero		1
	.type		_ZN34_INTERNAL_fa3e006d_4_k_cu_8a21e4464cuda3std6ranges3__45__cpo3endE,@object
	.size		_ZN34_INTERNAL_fa3e006d_4_k_cu_8a21e4464cuda3std6ranges3__45__cpo3endE,(_ZN34_INTERNAL_fa3e006d_4_k_cu_8a21e4466thrust24THRUST_300001_SM_1000_NS12placeholders2_6E - _ZN34_INTERNAL_fa3e006d_4_k_cu_8a21e4464cuda3std6ranges3__45__cpo3endE)
_ZN34_INTERNAL_fa3e006d_4_k_cu_8a21e4464cuda3std6ranges3__45__cpo3endE:
	.zero		1
	.type		_ZN34_INTERNAL_fa3e006d_4_k_cu_8a21e4466thrust24THRUST_300001_SM_1000_NS12placeholders2_6E,@object
	.size		_ZN34_INTERNAL_fa3e006d_4_k_cu_8a21e4466thrust24THRUST_300001_SM_1000_NS12placeholders2_6E,(_ZN34_INTERNAL_fa3e006d_4_k_cu_8a21e4464cuda3std3__45__cpo4rendE - _ZN34_INTERNAL_fa3e006d_4_k_cu_8a21e4466thrust24THRUST_300001_SM_1000_NS12placeholders2_6E)
_ZN34_INTERNAL_fa3e006d_4_k_cu_8a21e4466thrust24THRUST_300001_SM_1000_NS12placeholders2_6E:
	.zero		1
	.type		_ZN34_INTERNAL_fa3e006d_4_k_cu_8a21e4464cuda3std3__45__cpo4rendE,@object
	.size		_ZN34_INTERNAL_fa3e006d_4_k_cu_8a21e4464cuda3std3__45__cpo4rendE,(_ZN34_INTERNAL_fa3e006d_4_k_cu_8a21e4464cuda3std6ranges3__45__cpo9iter_swapE - _ZN34_INTERNAL_fa3e006d_4_k_cu_8a21e4464cuda3std3__45__cpo4rendE)
_ZN34_INTERNAL_fa3e006d_4_k_cu_8a21e4464cuda3std3__45__cpo4rendE:
	.zero		1
	.type		_ZN34_INTERNAL_fa3e006d_4_k_cu_8a21e4464cuda3std6ranges3__45__cpo9iter_swapE,@object
	.size		_ZN34_INTERNAL_fa3e006d_4_k_cu_8a21e4464cuda3std6ranges3__45__cpo9iter_swapE,(_ZN34_INTERNAL_fa3e006d_4_k_cu_8a21e4464cuda3std3__48unexpectE - _ZN34_INTERNAL_fa3e006d_4_k_cu_8a21e4464cuda3std6ranges3__45__cpo9iter_swapE)
_ZN34_INTERNAL_fa3e006d_4_k_cu_8a21e4464cuda3std6ranges3__45__cpo9iter_swapE:
	.zero		1
	.type		_ZN34_INTERNAL_fa3e006d_4_k_cu_8a21e4464cuda3std3__48unexpectE,@object
	.size		_ZN34_INTERNAL_fa3e006d_4_k_cu_8a21e4464cuda3std3__48unexpectE,(_ZN34_INTERNAL_fa3e006d_4_k_cu_8a21e4466thrust24THRUST_300001_SM_1000_NS8cuda_cub3parE - _ZN34_INTERNAL_fa3e006d_4_k_cu_8a21e4464cuda3std3__48unexpectE)
_ZN34_INTERNAL_fa3e006d_4_k_cu_8a21e4464cuda3std3__48unexpectE:
	.zero		1
	.type		_ZN34_INTERNAL_fa3e006d_4_k_cu_8a21e4466thrust24THRUST_300001_SM_1000_NS8cuda_cub3parE,@object
	.size		_ZN34_INTERNAL_fa3e006d_4_k_cu_8a21e4466thrust24THRUST_300001_SM_1000_NS8cuda_cub3parE,(_ZN34_INTERNAL_fa3e006d_4_k_cu_8a21e4466thrust24THRUST_300001_SM_1000_NS12placeholders2_4E - _ZN34_INTERNAL_fa3e006d_4_k_cu_8a21e4466thrust24THRUST_300001_SM_1000_NS8cuda_cub3parE)
_ZN34_INTERNAL_fa3e006d_4_k_cu_8a21e4466thrust24THRUST_300001_SM_1000_NS8cuda_cub3parE:
	.zero		1
	.type		_ZN34_INTERNAL_fa3e006d_4_k_cu_8a21e4466thrust24THRUST_300001_SM_1000_NS12placeholders2_4E,@object
	.size		_ZN34_INTERNAL_fa3e006d_4_k_cu_8a21e4466thrust24THRUST_300001_SM_1000_NS12placeholders2_4E,(_ZN34_INTERNAL_fa3e006d_4_k_cu_8a21e4464cuda3std3__45__cpo4cendE - _ZN34_INTERNAL_fa3e006d_4_k_cu_8a21e4466thrust24THRUST_300001_SM_1000_NS12placeholders2_4E)
_ZN34_INTERNAL_fa3e006d_4_k_cu_8a21e4466thrust24THRUST_300001_SM_1000_NS12placeholders2_4E:
	.zero		1
	.type		_ZN34_INTERNAL_fa3e006d_4_k_cu_8a21e4464cuda3std3__45__cpo4cendE,@object
	.size		_ZN34_INTERNAL_fa3e006d_4_k_cu_8a21e4464cuda3std3__45__cpo4cendE,(_ZN34_INTERNAL_fa3e006d_4_k_cu_8a21e4464cuda3std6ranges3__45__cpo4cendE - _ZN34_INTERNAL_fa3e006d_4_k_cu_8a21e4464cuda3std3__45__cpo4cendE)
_ZN34_INTERNAL_fa3e006d_4_k_cu_8a21e4464cuda3std3__45__cpo4cendE:
	.zero		1
	.type		_ZN34_INTERNAL_fa3e006d_4_k_cu_8a21e4464cuda3std6ranges3__45__cpo4cendE,@object
	.size		_ZN34_INTERNAL_fa3e006d_4_k_cu_8a21e4464cuda3std6ranges3__45__cpo4cendE,(_ZN34_INTERNAL_fa3e006d_4_k_cu_8a21e4464cuda3std3__420unreachable_sentinelE - _ZN34_INTERNAL_fa3e006d_4_k_cu_8a21e4464cuda3std6ranges3__45__cpo4cendE)
_ZN34_INTERNAL_fa3e006d_4_k_cu_8a21e4464cuda3std6ranges3__45__cpo4cendE:
	.zero		1
	.type		_ZN34_INTERNAL_fa3e006d_4_k_cu_8a21e4464cuda3std3__420unreachable_sentinelE,@object
	.size		_ZN34_INTERNAL_fa3e006d_4_k_cu_8a21e4464cuda3std3__420unreachable_sentinelE,(_ZN34_INTERNAL_fa3e006d_4_k_cu_8a21e4464cuda3std6ranges3__45__cpo5ssizeE - _ZN34_INTERNAL_fa3e006d_4_k_cu_8a21e4464cuda3std3__420unreachable_sentinelE)
_ZN34_INTERNAL_fa3e006d_4_k_cu_8a21e4464cuda3std3__420unreachable_sentinelE:
	.zero		1
	.type		_ZN34_INTERNAL_fa3e006d_4_k_cu_8a21e4464cuda3std6ranges3__45__cpo5ssizeE,@object
	.size		_ZN34_INTERNAL_fa3e006d_4_k_cu_8a21e4464cuda3std6ranges3__45__cpo5ssizeE,(_ZN34_INTERNAL_fa3e006d_4_k_cu_8a21e4466thrust24THRUST_300001_SM_1000_NS12placeholders2_8E - _ZN34_INTERNAL_fa3e006d_4_k_cu_8a21e4464cuda3std6ranges3__45__cpo5ssizeE)
_ZN34_INTERNAL_fa3e006d_4_k_cu_8a21e4464cuda3std6ranges3__45__cpo5ssizeE:
	.zero		1
	.type		_ZN34_INTERNAL_fa3e006d_4_k_cu_8a21e4466thrust24THRUST_300001_SM_1000_NS12placeholders2_8E,@object
	.size		_ZN34_INTERNAL_fa3e006d_4_k_cu_8a21e4466thrust24THRUST_300001_SM_1000_NS12placeholders2_8E,(_ZN34_INTERNAL_fa3e006d_4_k_cu_8a21e4464cuda3std3__45__cpo5crendE - _ZN34_INTERNAL_fa3e006d_4_k_cu_8a21e4466thrust24THRUST_300001_SM_1000_NS12placeholders2_8E)
_ZN34_INTERNAL_fa3e006d_4_k_cu_8a21e4466thrust24THRUST_300001_SM_1000_NS12placeholders2_8E:
	.zero		1
	.type		_ZN34_INTERNAL_fa3e006d_4_k_cu_8a21e4464cuda3std3__45__cpo5crendE,@object
	.size		_ZN34_INTERNAL_fa3e006d_4_k_cu_8a21e4464cuda3std3__45__cpo5crendE,(_ZN34_INTERNAL_fa3e006d_4_k_cu_8a21e4464cuda3std6ranges3__45__cpo4prevE - _ZN34_INTERNAL_fa3e006d_4_k_cu_8a21e4464cuda3std3__45__cpo5crendE)
_ZN34_INTERNAL_fa3e006d_4_k_cu_8a21e4464cuda3std3__45__cpo5crendE:
	.zero		1
	.type		_ZN34_INTERNAL_fa3e006d_4_k_cu_8a21e4464cuda3std6ranges3__45__cpo4prevE,@object
	.size		_ZN34_INTERNAL_fa3e006d_4_k_cu_8a21e4464cuda3std6ranges3__45__cpo4prevE,(_ZN34_INTERNAL_fa3e006d_4_k_cu_8a21e4464cuda3std6ranges3__45__cpo9iter_moveE - _ZN34_INTERNAL_fa3e006d_4_k_cu_8a21e4464cuda3std6ranges3__45__cpo4prevE)
_ZN34_INTERNAL_fa3e006d_4_k_cu_8a21e4464cuda3std6ranges3__45__cpo4prevE:
	.zero		1
	.type		_ZN34_INTERNAL_fa3e006d_4_k_cu_8a21e4464cuda3std6ranges3__45__cpo9iter_moveE,@object
	.size		_ZN34_INTERNAL_fa3e006d_4_k_cu_8a21e4464cuda3std6ranges3__45__cpo9iter_moveE,(_ZN34_INTERNAL_fa3e006d_4_k_cu_8a21e4466thrust24THRUST_300001_SM_1000_NS6system6detail10sequential3seqE - _ZN34_INTERNAL_fa3e006d_4_k_cu_8a21e4464cuda3std6ranges3__45__cpo9iter_moveE)
_ZN34_INTERNAL_fa3e006d_4_k_cu_8a21e4464cuda3std6ranges3__45__cpo9iter_moveE:
	.zero		1
	.type		_ZN34_INTERNAL_fa3e006d_4_k_cu_8a21e4466thrust24THRUST_300001_SM_1000_NS6system6detail10sequential3seqE,@object
	.size		_ZN34_INTERNAL_fa3e006d_4_k_cu_8a21e4466thrust24THRUST_300001_SM_1000_NS6system6detail10sequential3seqE,(.L_31 - _ZN34_INTERNAL_fa3e006d_4_k_cu_8a21e4466thrust24THRUST_300001_SM_1000_NS6system6detail10sequential3seqE)
_ZN34_INTERNAL_fa3e006d_4_k_cu_8a21e4466thrust24THRUST_300001_SM_1000_NS6system6detail10sequential3seqE:
	.zero		1
.L_31:


//--------------------- .nv.constant0._ZN3cub18CUB_300001_SM_10006detail8for_each13static_kernelINS2_12policy_hub_t12policy_500_tElN6thrust24THRUST_300001_SM_1000_NS8cuda_cub20__uninitialized_fill7functorINS7_10device_ptrI5StudyEESC_EEEEvT0_T1_ --------------------------
	.section	.nv.constant0._ZN3cub18CUB_300001_SM_10006detail8for_each13static_kernelINS2_12policy_hub_t12policy_500_tElN6thrust24THRUST_300001_SM_1000_NS8cuda_cub20__uninitialized_fill7functorINS7_10device_ptrI5StudyEESC_EEEEvT0_T1_,"a",@progbits
	.sectionflags	@""
	.align	4
.nv.constant0._ZN3cub18CUB_300001_SM_10006detail8for_each13static_kernelINS2_12policy_hub_t12policy_500_tElN6thrust24THRUST_300001_SM_1000_NS8cuda_cub20__uninitialized_fill7functorINS7_10device_ptrI5StudyEESC_EEEEvT0_T1_:
	.zero		2960


//--------------------- .nv.constant0._ZN3cub18CUB_300001_SM_10006detail11EmptyKernelIvEEvv --------------------------
	.section	.nv.constant0._ZN3cub18CUB_300001_SM_10006detail11EmptyKernelIvEEvv,"a",@progbits
	.sectionflags	@""
	.align	4
.nv.constant0._ZN3cub18CUB_300001_SM_10006detail11EmptyKernelIvEEvv:
	.zero		896


//--------------------- .nv.constant0._Z4testP5Study --------------------------
	.section	.nv.constant0._Z4testP5Study,"a",@progbits
	.sectionflags	@""
	.align	4
.nv.constant0._Z4testP5Study:
	.zero		904


//--------------------- SYMBOLS --------------------------

	.type		.nv.reservedSmem.offset0,@object
	.size		.nv.reservedSmem.offset0,0x4
	.type		vprintf,@function
